def attn_fwd(
    Q,
    K,
    V,
    Out,
    Lse,
    sm_scale,
    stride_qz,
    stride_qh,
    stride_qm,
    stride_qk,
    stride_kz,
    stride_kh,
    stride_kn,
    stride_kk,
    stride_vz,
    stride_vh,
    stride_vn,
    stride_vk,
    stride_oz,
    stride_oh,
    stride_om,
    stride_ok,
    seqlen_q,
    seqlen_k,
    BLOCK_M: tl.constexpr,
    BLOCK_N: tl.constexpr,
    HEAD_DIM: tl.constexpr,
    CAUSAL: tl.constexpr,
):
    start_m = tl.program_id(0)
    off_hz = tl.program_id(1)
    q_off = off_hz * stride_qh
    k_off = off_hz * stride_kh
    v_off = off_hz * stride_vh
    offs_m = start_m * BLOCK_M + tl.arange(0, BLOCK_M)
    offs_d = tl.arange(0, HEAD_DIM)
    offs_n = tl.arange(0, BLOCK_N)
    q_ptrs = Q + q_off + offs_m[:, None] * stride_qm + offs_d[None, :] * stride_qk
    k_ptrs = K + k_off + offs_d[:, None] * stride_kk + offs_n[None, :] * stride_kn
    v_ptrs = V + v_off + offs_n[:, None] * stride_vn + offs_d[None, :] * stride_vk
    m_i = tl.full([BLOCK_M], float("-inf"), dtype=tl.float32)
    l_i = tl.zeros([BLOCK_M], dtype=tl.float32) + 1.0
    acc = tl.zeros([BLOCK_M, HEAD_DIM], dtype=tl.float32)
    q = tl.load(q_ptrs)
    acc, l_i, m_i = _attn_fwd_inner(
        acc,
        l_i,
        m_i,
        q,
        k_ptrs,
        v_ptrs,
        sm_scale,
        stride_kn,
        stride_vn,
        start_m,
        seqlen_k,
        BLOCK_M,
        BLOCK_N,
        HEAD_DIM,
        CAUSAL,
    )
    acc = acc / l_i[:, None]
    lse = m_i + tl.math.log2(l_i) / 1.4426950408889634
    o_ptrs = (
        Out
        + off_hz * stride_oh
        + offs_m[:, None] * stride_om
        + offs_d[None, :] * stride_ok
    )
    tl.store(o_ptrs, acc.to(Out.dtype.element_ty))
    tl.store(Lse + off_hz * seqlen_q + offs_m, lse)

# config = {"BLOCK_M": 256, "BLOCK_N": 64, "HEAD_DIM": 64, "arch": "sm_90", "causal": false, "dtype": "fp8e4m3", "num_stages": 2, "num_warps": 16}
# arch = sm_90


// ===== COMPILED SASS (sm_90a) =====

	.target	sm_90a

	.elftype	@"ET_EXEC"


//--------------------- .note.nv.tkinfo           --------------------------
	.section	.note.nv.tkinfo,"",@"SHT_NOTE"
	.sectionflags	@"SHF_NOTE_NV_TKINFO"
	.tkinfo
        /*0018*/ 	.word	0x00000002
        /*0030*/ 	.string	""
        /*0030*/ 	.string	"ptxas"
        /*0030*/ 	.string	"Cuda compilation tools, release 13.0, V13.0.88"
        /*0030*/ 	.string	"Build cuda_13.0.r13.0/compiler.36424714_0"
        /*0030*/ 	.string	"-v  -suppress-debug-info  -lineinfo  -arch sm_90a "



//--------------------- .note.nv.cuinfo           --------------------------
	.section	.note.nv.cuinfo,"",@"SHT_NOTE"
	.sectionflags	@"SHF_NOTE_NV_CUINFO"
        /*0018*/ 	.short	0x0002
        /*001a*/ 	.short	0x005a
        /*001c*/ 	.short	0x0082
	.zero		2


//--------------------- .nv.info                  --------------------------
	.section	.nv.info,"",@"SHT_CUDA_INFO"
	.align	4


	//----- nvinfo : EIATTR_REGCOUNT
	.align		4
        /*0000*/ 	.byte	0x04, 0x2f
        /*0002*/ 	.short	(.L_2 - .L_1)
	.align		4
.L_1:
        /*0004*/ 	.word	index@(attn_fwd)
        /*0008*/ 	.word	0x00000080


	//----- nvinfo : EIATTR_FRAME_SIZE
	.align		4
.L_2:
        /*000c*/ 	.byte	0x04, 0x11
        /*000e*/ 	.short	(.L_4 - .L_3)
	.align		4
.L_3:
        /*0010*/ 	.word	index@(attn_fwd)
        /*0014*/ 	.word	0x00000000


	//----- nvinfo : EIATTR_MIN_STACK_SIZE
	.align		4
.L_4:
        /*0018*/ 	.byte	0x04, 0x12
        /*001a*/ 	.short	(.L_6 - .L_5)
	.align		4
.L_5:
        /*001c*/ 	.word	index@(attn_fwd)
        /*0020*/ 	.word	0x00000000
.L_6:


//--------------------- .nv.compat                --------------------------
	.section	.nv.compat,"",@"SHT_CUDA_COMPAT_INFO"
	.align	4
        /*0000*/ 	.byte	0x02, 0x09, 0x01, 0x00, 0x02, 0x02, 0x04, 0x00, 0x02, 0x05, 0x05, 0x00, 0x03, 0x07, 0x01, 0x01
        /*0010*/ 	.byte	0x02, 0x03, 0x00, 0x00, 0x02, 0x06, 0x01, 0x00, 0x04, 0x0b, 0x08, 0x00, 0x00, 0x00, 0x00, 0x00
        /*0020*/ 	.byte	0x00, 0x00, 0x00, 0x00


//--------------------- .nv.info.attn_fwd         --------------------------
	.section	.nv.info.attn_fwd,"",@"SHT_CUDA_INFO"
	.sectionflags	@""
	.align	4


	//----- nvinfo : EIATTR_CUDA_API_VERSION
	.align		4
        /*0000*/ 	.byte	0x04, 0x37
        /*0002*/ 	.short	(.L_8 - .L_7)
.L_7:
        /*0004*/ 	.word	0x00000082


	//----- nvinfo : EIATTR_KPARAM_INFO
	.align		4
.L_8:
        /*0008*/ 	.byte	0x04, 0x17
        /*000a*/ 	.short	(.L_10 - .L_9)
.L_9:
        /*000c*/ 	.word	0x00000000
        /*0010*/ 	.short	0x0019
        /*0012*/ 	.short	0x0080
        /*0014*/ 	.byte	0x00, 0xf4, 0x21, 0x00


	//----- nvinfo : EIATTR_KPARAM_INFO
	.align		4
.L_10:
        /*0018*/ 	.byte	0x04, 0x17
        /*001a*/ 	.short	(.L_12 - .L_11)
.L_11:
        /*001c*/ 	.word	0x00000000
        /*0020*/ 	.short	0x0018
        /*0022*/ 	.short	0x0078
        /*0024*/ 	.byte	0x00, 0xf4, 0x21, 0x00


	//----- nvinfo : EIATTR_KPARAM_INFO
	.align		4
.L_12:
        /*0028*/ 	.byte	0x04, 0x17
        /*002a*/ 	.short	(.L_14 - .L_13)
.L_13:
        /*002c*/ 	.word	0x00000000
        /*0030*/ 	.short	0x0017
        /*0032*/ 	.short	0x0070
        /*0034*/ 	.byte	0x00, 0xf0, 0x11, 0x00


	//----- nvinfo : EIATTR_KPARAM_INFO
	.align		4
.L_14:
        /*0038*/ 	.byte	0x04, 0x17
        /*003a*/ 	.short	(.L_16 - .L_15)
.L_15:
        /*003c*/ 	.word	0x00000000
        /*0040*/ 	.short	0x0016
        /*0042*/ 	.short	0x006c
        /*0044*/ 	.byte	0x00, 0xf0, 0x11, 0x00


	//----- nvinfo : EIATTR_KPARAM_INFO
	.align		4
.L_16:
        /*0048*/ 	.byte	0x04, 0x17
        /*004a*/ 	.short	(.L_18 - .L_17)
.L_17:
        /*004c*/ 	.word	0x00000000
        /*0050*/ 	.short	0x0015
        /*0052*/ 	.short	0x0068
        /*0054*/ 	.byte	0x00, 0xf0, 0x11, 0x00


	//----- nvinfo : EIATTR_KPARAM_INFO
	.align		4
.L_18:
        /*0058*/ 	.byte	0x04, 0x17
        /*005a*/ 	.short	(.L_20 - .L_19)
.L_19:
        /*005c*/ 	.word	0x00000000
        /*0060*/ 	.short	0x0014
        /*0062*/ 	.short	0x0064
        /*0064*/ 	.byte	0x00, 0xf0, 0x11, 0x00


	//----- nvinfo : EIATTR_KPARAM_INFO
	.align		4
.L_20:
        /*0068*/ 	.byte	0x04, 0x17
        /*006a*/ 	.short	(.L_22 - .L_21)
.L_21:
        /*006c*/ 	.word	0x00000000
        /*0070*/ 	.short	0x0013
        /*0072*/ 	.short	0x0060
        /*0074*/ 	.byte	0x00, 0xf0, 0x11, 0x00


	//----- nvinfo : EIATTR_KPARAM_INFO
	.align		4
.L_22:
        /*0078*/ 	.byte	0x04, 0x17
        /*007a*/ 	.short	(.L_24 - .L_23)
.L_23:
        /*007c*/ 	.word	0x00000000
        /*0080*/ 	.short	0x0012
        /*0082*/ 	.short	0x005c
        /*0084*/ 	.byte	0x00, 0xf0, 0x11, 0x00


	//----- nvinfo : EIATTR_KPARAM_INFO
	.align		4
.L_24:
        /*0088*/ 	.byte	0x04, 0x17
        /*008a*/ 	.short	(.L_26 - .L_25)
.L_25:
        /*008c*/ 	.word	0x00000000
        /*0090*/ 	.short	0x0011
        /*0092*/ 	.short	0x0058
        /*0094*/ 	.byte	0x00, 0xf0, 0x11, 0x00


	//----- nvinfo : EIATTR_KPARAM_INFO
	.align		4
.L_26:
        /*0098*/ 	.byte	0x04, 0x17
        /*009a*/ 	.short	(.L_28 - .L_27)
.L_27:
        /*009c*/ 	.word	0x00000000
        /*00a0*/ 	.short	0x0010
        /*00a2*/ 	.short	0x0054
        /*00a4*/ 	.byte	0x00, 0xf0, 0x11, 0x00


	//----- nvinfo : EIATTR_KPARAM_INFO
	.align		4
.L_28:
        /*00a8*/ 	.byte	0x04, 0x17
        /*00aa*/ 	.short	(.L_30 - .L_29)
.L_29:
        /*00ac*/ 	.word	0x00000000
        /*00b0*/ 	.short	0x000f
        /*00b2*/ 	.short	0x0050
        /*00b4*/ 	.byte	0x00, 0xf0, 0x11, 0x00


	//----- nvinfo : EIATTR_KPARAM_INFO
	.align		4
.L_30:
        /*00b8*/ 	.byte	0x04, 0x17
        /*00ba*/ 	.short	(.L_32 - .L_31)
.L_31:
        /*00bc*/ 	.word	0x00000000
        /*00c0*/ 	.short	0x000e
        /*00c2*/ 	.short	0x004c
        /*00c4*/ 	.byte	0x00, 0xf0, 0x11, 0x00


	//----- nvinfo : EIATTR_KPARAM_INFO
	.align		4
.L_32:
        /*00c8*/ 	.byte	0x04, 0x17
        /*00ca*/ 	.short	(.L_34 - .L_33)
.L_33:
        /*00cc*/ 	.word	0x00000000
        /*00d0*/ 	.short	0x000d
        /*00d2*/ 	.short	0x0048
        /*00d4*/ 	.byte	0x00, 0xf0, 0x11, 0x00


	//----- nvinfo : EIATTR_KPARAM_INFO
	.align		4
.L_34:
        /*00d8*/ 	.byte	0x04, 0x17
        /*00da*/ 	.short	(.L_36 - .L_35)
.L_35:
        /*00dc*/ 	.word	0x00000000
        /*00e0*/ 	.short	0x000c
        /*00e2*/ 	.short	0x0044
        /*00e4*/ 	.byte	0x00, 0xf0, 0x11, 0x00


	//----- nvinfo : EIATTR_KPARAM_INFO
	.align		4
.L_36:
        /*00e8*/ 	.byte	0x04, 0x17
        /*00ea*/ 	.short	(.L_38 - .L_37)
.L_37:
        /*00ec*/ 	.word	0x00000000
        /*00f0*/ 	.short	0x000b
        /*00f2*/ 	.short	0x0040
        /*00f4*/ 	.byte	0x00, 0xf0, 0x11, 0x00


	//----- nvinfo : EIATTR_KPARAM_INFO
	.align		4
.L_38:
        /*00f8*/ 	.byte	0x04, 0x17
        /*00fa*/ 	.short	(.L_40 - .L_39)
.L_39:
        /*00fc*/ 	.word	0x00000000
        /*0100*/ 	.short	0x000a
        /*0102*/ 	.short	0x003c
        /*0104*/ 	.byte	0x00, 0xf0, 0x11, 0x00


	//----- nvinfo : EIATTR_KPARAM_INFO
	.align		4
.L_40:
        /*0108*/ 	.byte	0x04, 0x17
        /*010a*/ 	.short	(.L_42 - .L_41)
.L_41:
        /*010c*/ 	.word	0x00000000
        /*0110*/ 	.short	0x0009
        /*0112*/ 	.short	0x0038
        /*0114*/ 	.byte	0x00, 0xf0, 0x11, 0x00


	//----- nvinfo : EIATTR_KPARAM_INFO
	.align		4
.L_42:
        /*0118*/ 	.byte	0x04, 0x17
        /*011a*/ 	.short	(.L_44 - .L_43)
.L_43:
        /*011c*/ 	.word	0x00000000
        /*0120*/ 	.short	0x0008
        /*0122*/ 	.short	0x0034
        /*0124*/ 	.byte	0x00, 0xf0, 0x11, 0x00


	//----- nvinfo : EIATTR_KPARAM_INFO
	.align		4
.L_44:
        /*0128*/ 	.byte	0x04, 0x17
        /*012a*/ 	.short	(.L_46 - .L_45)
.L_45:
        /*012c*/ 	.word	0x00000000
        /*0130*/ 	.short	0x0007
        /*0132*/ 	.short	0x0030
        /*0134*/ 	.byte	0x00, 0xf0, 0x11, 0x00


	//----- nvinfo : EIATTR_KPARAM_INFO
	.align		4
.L_46:
        /*0138*/ 	.byte	0x04, 0x17
        /*013a*/ 	.short	(.L_48 - .L_47)
.L_47:
        /*013c*/ 	.word	0x00000000
        /*0140*/ 	.short	0x0006
        /*0142*/ 	.short	0x002c
        /*0144*/ 	.byte	0x00, 0xf0, 0x11, 0x00


	//----- nvinfo : EIATTR_KPARAM_INFO
	.align		4
.L_48:
        /*0148*/ 	.byte	0x04, 0x17
        /*014a*/ 	.short	(.L_50 - .L_49)
.L_49:
        /*014c*/ 	.word	0x00000000
        /*0150*/ 	.short	0x0005
        /*0152*/ 	.short	0x0028
        /*0154*/ 	.byte	0x00, 0xf0, 0x11, 0x00


	//----- nvinfo : EIATTR_KPARAM_INFO
	.align		4
.L_50:
        /*0158*/ 	.byte	0x04, 0x17
        /*015a*/ 	.short	(.L_52 - .L_51)
.L_51:
        /*015c*/ 	.word	0x00000000
        /*0160*/ 	.short	0x0004
        /*0162*/ 	.short	0x0020
        /*0164*/ 	.byte	0x00, 0xf4, 0x21, 0x00


	//----- nvinfo : EIATTR_KPARAM_INFO
	.align		4
.L_52:
        /*0168*/ 	.byte	0x04, 0x17
        /*016a*/ 	.short	(.L_54 - .L_53)
.L_53:
        /*016c*/ 	.word	0x00000000
        /*0170*/ 	.short	0x0003
        /*0172*/ 	.short	0x0018
        /*0174*/ 	.byte	0x00, 0xf4, 0x21, 0x00


	//----- nvinfo : EIATTR_KPARAM_INFO
	.align		4
.L_54:
        /*0178*/ 	.byte	0x04, 0x17
        /*017a*/ 	.short	(.L_56 - .L_55)
.L_55:
        /*017c*/ 	.word	0x00000000
        /*0180*/ 	.short	0x0002
        /*0182*/ 	.short	0x0010
        /*0184*/ 	.byte	0x00, 0xf4, 0x21, 0x00


	//----- nvinfo : EIATTR_KPARAM_INFO
	.align		4
.L_56:
        /*0188*/ 	.byte	0x04, 0x17
        /*018a*/ 	.short	(.L_58 - .L_57)
.L_57:
        /*018c*/ 	.word	0x00000000
        /*0190*/ 	.short	0x0001
        /*0192*/ 	.short	0x0008
        /*0194*/ 	.byte	0x00, 0xf4, 0x21, 0x00


	//----- nvinfo : EIATTR_KPARAM_INFO
	.align		4
.L_58:
        /*0198*/ 	.byte	0x04, 0x17
        /*019a*/ 	.short	(.L_60 - .L_59)
.L_59:
        /*019c*/ 	.word	0x00000000
        /*01a0*/ 	.short	0x0000
        /*01a2*/ 	.short	0x0000
        /*01a4*/ 	.byte	0x00, 0xf4, 0x21, 0x00


	//----- nvinfo : EIATTR_SPARSE_MMA_MASK
	.align		4
.L_60:
        /*01a8*/ 	.byte	0x03, 0x50
        /*01aa*/ 	.short	0x0000


	//----- nvinfo : EIATTR_MAXREG_COUNT
	.align		4
        /*01ac*/ 	.byte	0x03, 0x1b
        /*01ae*/ 	.short	0x0080


	//----- nvinfo : EIATTR_NUM_BARRIERS
	.align		4
        /*01b0*/ 	.byte	0x02, 0x4c
        /*01b2*/ 	.byte	0x01
	.zero		1


	//----- nvinfo : EIATTR_MERCURY_ISA_VERSION
	.align		4
        /*01b4*/ 	.byte	0x03, 0x5f
        /*01b6*/ 	.short	0x0101


	//----- nvinfo : EIATTR_COOP_GROUP_MASK_REGIDS
	.align		4
        /*01b8*/ 	.byte	0x04, 0x29
        /*01ba*/ 	.short	(.L_62 - .L_61)


	//   ....[0]....
.L_61:
        /*01bc*/ 	.word	0xffffffff


	//   ....[1]....
        /*01c0*/ 	.word	0xffffffff


	//   ....[2]....
        /*01c4*/ 	.word	0xffffffff


	//   ....[3]....
        /*01c8*/ 	.word	0xffffffff


	//   ....[4]....
        /*01cc*/ 	.word	0xffffffff


	//   ....[5]....
        /*01d0*/ 	.word	0xffffffff


	//   ....[6]....
        /*01d4*/ 	.word	0xffffffff


	//   ....[7]....
        /*01d8*/ 	.word	0xffffffff


	//   ....[8]....
        /*01dc*/ 	.word	0xffffffff


	//   ....[9]....
        /*01e0*/ 	.word	0xffffffff


	//   ....[10]....
        /*01e4*/ 	.word	0xffffffff


	//   ....[11]....
        /*01e8*/ 	.word	0xffffffff


	//   ....[12]....
        /*01ec*/ 	.word	0xffffffff


	//   ....[13]....
        /*01f0*/ 	.word	0xffffffff


	//   ....[14]....
        /*01f4*/ 	.word	0xffffffff


	//   ....[15]....
        /*01f8*/ 	.word	0xffffffff


	//----- nvinfo : EIATTR_COOP_GROUP_INSTR_OFFSETS
	.align		4
.L_62:
        /*01fc*/ 	.byte	0x04, 0x28
        /*01fe*/ 	.short	(.L_64 - .L_63)


	//   ....[0]....
.L_63:
        /*0200*/ 	.word	0x00001ce0


	//   ....[1]....
        /*0204*/ 	.word	0x00001d90


	//   ....[2]....
        /*0208*/ 	.word	0x00001f10


	//   ....[3]....
        /*020c*/ 	.word	0x00001f90


	//   ....[4]....
        /*0210*/ 	.word	0x00002710


	//   ....[5]....
        /*0214*/ 	.word	0x00002750


	//   ....[6]....
        /*0218*/ 	.word	0x000027c0


	//   ....[7]....
        /*021c*/ 	.word	0x000027d0


	//   ....[8]....
        /*0220*/ 	.word	0x000027e0


	//   ....[9]....
        /*0224*/ 	.word	0x000027f0


	//   ....[10]....
        /*0228*/ 	.word	0x00002820


	//   ....[11]....
        /*022c*/ 	.word	0x00002830


	//   ....[12]....
        /*0230*/ 	.word	0x00002cf0


	//   ....[13]....
        /*0234*/ 	.word	0x00002d00


	//   ....[14]....
        /*0238*/ 	.word	0x00002d40


	//   ....[15]....
        /*023c*/ 	.word	0x00002d50


	//----- nvinfo : EIATTR_EXIT_INSTR_OFFSETS
	.align		4
.L_64:
        /*0240*/ 	.byte	0x04, 0x1c
        /*0242*/ 	.short	(.L_66 - .L_65)


	//   ....[0]....
.L_65:
        /*0244*/ 	.word	0x00004de0


	//   ....[1]....
        /*0248*/ 	.word	0x00004e10


	//----- nvinfo : EIATTR_REQNTID
	.align		4
.L_66:
        /*024c*/ 	.byte	0x04, 0x10
        /*024e*/ 	.short	(.L_68 - .L_67)
.L_67:
        /*0250*/ 	.word	0x00000200
        /*0254*/ 	.word	0x00000001
        /*0258*/ 	.word	0x00000001


	//----- nvinfo : EIATTR_CBANK_PARAM_SIZE
	.align		4
.L_68:
        /*025c*/ 	.byte	0x03, 0x19
        /*025e*/ 	.short	0x0088


	//----- nvinfo : EIATTR_PARAM_CBANK
	.align		4
        /*0260*/ 	.byte	0x04, 0x0a
        /*0262*/ 	.short	(.L_70 - .L_69)
	.align		4
.L_69:
        /*0264*/ 	.word	index@(.nv.constant0.attn_fwd)
        /*0268*/ 	.short	0x0210
        /*026a*/ 	.short	0x0088


	//----- nvinfo : EIATTR_SW_WAR
	.align		4
.L_70:
        /*026c*/ 	.byte	0x04, 0x36
        /*026e*/ 	.short	(.L_72 - .L_71)
.L_71:
        /*0270*/ 	.word	0x00000008
.L_72:


//--------------------- .nv.callgraph             --------------------------
	.section	.nv.callgraph,"",@"SHT_CUDA_CALLGRAPH"
	.align	4
	.sectionentsize	8
	.align		4
        /*0000*/ 	.word	0x00000000
	.align		4
        /*0004*/ 	.word	0xffffffff
	.align		4
        /*0008*/ 	.word	0x00000000
	.align		4
        /*000c*/ 	.word	0xfffffffe
	.align		4
        /*0010*/ 	.word	0x00000000
	.align		4
        /*0014*/ 	.word	0xfffffffd
	.align		4
        /*0018*/ 	.word	0x00000000
	.align		4
        /*001c*/ 	.word	0xfffffffc


//--------------------- .nv.constant4             --------------------------
	.section	.nv.constant4,"a",@progbits
	.align	8
	.align		8
.nv.constant4:
        /*0000*/ 	.dword	_$_str


//--------------------- .text.attn_fwd            --------------------------
	.section	.text.attn_fwd,"ax",@progbits
	.align	128
        .global         attn_fwd
        .type           attn_fwd,@function
        .size           attn_fwd,(.L_x_3 - attn_fwd)
        .other          attn_fwd,@"STO_CUDA_ENTRY STV_DEFAULT"
attn_fwd:
.text.attn_fwd:
[----:B------:R-:W0:Y:S01]  /*0000*/  LDC R1, c[0x0][0x28] ;  /* 0x00000a00ff017b82 */ /* 0x000e220000000800 */
[----:B------:R-:W1:Y:S07]  /*0010*/  S2R R114, SR_TID.X ;  /* 0x0000000000727919 */ /* 0x000e6e0000002100 */
[----:B------:R-:W2:Y:S01]  /*0020*/  S2UR UR13, SR_CTAID.Y ;  /* 0x00000000000d79c3 */ /* 0x000ea20000002600 */
[----:B------:R-:W-:Y:S01]  /*0030*/  ULDC.64 UR4, c[0x0][0x240] ;  /* 0x0000900000047ab9 */ /* 0x000fe20000000a00 */
[----:B------:R-:W-:Y:S01]  /*0040*/  ULDC.64 UR16, c[0x0][0x208] ;  /* 0x0000820000107ab9 */ /* 0x000fe20000000a00 */
[----:B------:R-:W3:Y:S05]  /*0050*/  S2R R113, SR_CTAID.X ;  /* 0x0000000000717919 */ /* 0x000eea0000002500 */
[----:B------:R-:W4:Y:S08]  /*0060*/  LDC R7, c[0x0][0x248] ;  /* 0x00009200ff077b82 */ /* 0x000f300000000800 */
[----:B------:R-:W5:Y:S01]  /*0070*/  LDC.64 R4, c[0x0][0x210] ;  /* 0x00008400ff047b82 */ /* 0x000f620000000a00 */
[----:B--2---:R-:W-:-:S07]  /*0080*/  UIMAD UR4, UR13, UR4, URZ ;  /* 0x000000040d0472a4 */ /* 0x004fce000f8e023f */
[----:B------:R-:W2:Y:S01]  /*0090*/  S2UR UR12, SR_CgaCtaId ;  /* 0x00000000000c79c3 */ /* 0x000ea20000008800 */
[----:B-1----:R-:W-:Y:S02]  /*00a0*/  LOP3.LUT R0, R114, 0xff, RZ, 0xc0, !PT ;  /* 0x000000ff72007812 */ /* 0x002fe400078ec0ff */
[----:B------:R-:W-:-:S05]  /*00b0*/  SHF.R.U32.HI R2, RZ, 0x8, R114 ;  /* 0x00000008ff027819 */ /* 0x000fca0000011672 */
[----:B------:R-:W1:Y:S01]  /*00c0*/  LDC R88, c[0x0][0x280] ;  /* 0x0000a000ff587b82 */ /* 0x000e620000000800 */
[----:B------:R-:W-:Y:S01]  /*00d0*/  LEA.HI R12, R114, 0x6, RZ, 0x18 ;  /* 0x00000006720c7811 */ /* 0x000fe200078fc0ff */
[----:B---3--:R-:W-:Y:S01]  /*00e0*/  IMAD R113, R113, 0x100, R0 ;  /* 0x0000010071717824 */ /* 0x008fe200078e0200 */
[----:B------:R-:W-:-:S03]  /*00f0*/  SGXT.U32 R2, R2, 0x1 ;  /* 0x000000010202781a */ /* 0x000fc60000000000 */
[----:B------:R-:W-:Y:S01]  /*0100*/  IMAD R3, R113, UR5, RZ ;  /* 0x0000000571037c24 */ /* 0x000fe2000f8e02ff */
[----:B------:R-:W-:Y:S01]  /*0110*/  USHF.R.S32.HI UR5, URZ, 0x1f, UR4 ;  /* 0x0000001f3f057899 */ /* 0x000fe20008011404 */
[----:B----4-:R-:W-:-:S03]  /*0120*/  IMAD R10, R2, R7, RZ ;  /* 0x00000007020a7224 */ /* 0x010fc600078e02ff */
[----:B-----5:R-:W-:Y:S01]  /*0130*/  IADD3 R4, P0, P1, R3, UR4, R4 ;  /* 0x0000000403047c10 */ /* 0x020fe2000f91e004 */
[----:B------:R-:W-:Y:S01]  /*0140*/  IMAD R28, R7, 0x4, R10 ;  /* 0x00000004071c7824 */ /* 0x000fe200078e020a */
[----:B------:R-:W-:-:S04]  /*0150*/  SHF.R.S32.HI R6, RZ, 0x1f, R3 ;  /* 0x0000001fff067819 */ /* 0x000fc80000011403 */
[----:B------:R-:W-:Y:S02]  /*0160*/  IADD3.X R3, R6, UR5, R5, P0, P1 ;  /* 0x0000000506037c10 */ /* 0x000fe400087e2405 */
[-C--:B------:R-:W-:Y:S02]  /*0170*/  IADD3 R8, P0, R10, R4.reuse, RZ ;  /* 0x000000040a087210 */ /* 0x080fe40007f1e0ff */
[----:B------:R-:W-:Y:S01]  /*0180*/  LEA.HI R6, R114, 0x2, RZ, 0x18 ;  /* 0x0000000272067811 */ /* 0x000fe200078fc0ff */
[----:B------:R-:W-:Y:S01]  /*0190*/  IMAD R15, R12, R7, RZ ;  /* 0x000000070c0f7224 */ /* 0x000fe200078e02ff */
[----:B------:R-:W-:Y:S02]  /*01a0*/  LEA.HI.X.SX32 R9, R10, R3, 0x1, P0 ;  /* 0x000000030a097211 */ /* 0x000fe400000f0eff */
[----:B------:R-:W-:Y:S01]  /*01b0*/  IADD3 R10, P1, R28, R4, RZ ;  /* 0x000000041c0a7210 */ /* 0x000fe20007f3e0ff */
[----:B------:R-:W-:Y:S01]  /*01c0*/  IMAD R13, R6, R7, RZ ;  /* 0x00000007060d7224 */ /* 0x000fe200078e02ff */
[C---:B------:R-:W-:Y:S01]  /*01d0*/  LEA.HI R16, R114.reuse, 0xe, RZ, 0x18 ;  /* 0x0000000e72107811 */ /* 0x040fe200078fc0ff */
[----:B------:R-:W3:Y:S01]  /*01e0*/  LDG.E.U8 R5, desc[UR16][R8.64] ;  /* 0x0000001008057981 */ /* 0x000ee2000c1e1100 */
[----:B------:R-:W-:-:S02]  /*01f0*/  LEA.HI R6, R114, 0xa, RZ, 0x18 ;  /* 0x0000000a72067811 */ /* 0x000fc400078fc0ff */
[----:B------:R-:W-:Y:S01]  /*0200*/  LEA.HI.X.SX32 R11, R28, R3, 0x1, P1 ;  /* 0x000000031c0b7211 */ /* 0x000fe200008f0eff */
[-C--:B------:R-:W-:Y:S01]  /*0210*/  IMAD R19, R16, R7.reuse, RZ ;  /* 0x0000000710137224 */ /* 0x080fe200078e02ff */
[----:B------:R-:W-:Y:S01]  /*0220*/  LEA.HI R22, R114, 0x16, RZ, 0x18 ;  /* 0x0000001672167811 */ /* 0x000fe200078fc0ff */
[-C--:B------:R-:W-:Y:S01]  /*0230*/  IMAD R17, R6, R7.reuse, RZ ;  /* 0x0000000706117224 */ /* 0x080fe200078e02ff */
[-C--:B------:R-:W-:Y:S01]  /*0240*/  IADD3 R14, P1, R15, R4.reuse, RZ ;  /* 0x000000040f0e7210 */ /* 0x080fe20007f3e0ff */
[----:B------:R-:W4:Y:S01]  /*0250*/  LDG.E.U8 R6, desc[UR16][R10.64] ;  /* 0x000000100a067981 */ /* 0x000f22000c1e1100 */
[----:B------:R-:W-:Y:S01]  /*0260*/  LEA.HI R20, R114, 0x12, RZ, 0x18 ;  /* 0x0000001272147811 */ /* 0x000fe200078fc0ff */
[----:B------:R-:W-:Y:S01]  /*0270*/  IMAD R23, R22, R7, RZ ;  /* 0x0000000716177224 */ /* 0x000fe200078e02ff */
[----:B------:R-:W-:Y:S02]  /*0280*/  IADD3 R12, P0, R13, R4, RZ ;  /* 0x000000040d0c7210 */ /* 0x000fe40007f1e0ff */
[----:B------:R-:W-:-:S02]  /*0290*/  LEA.HI.X.SX32 R15, R15, R3, 0x1, P1 ;  /* 0x000000030f0f7211 */ /* 0x000fc400008f0eff */
[-C--:B------:R-:W-:Y:S02]  /*02a0*/  IADD3 R18, P1, R19, R4.reuse, RZ ;  /* 0x0000000413127210 */ /* 0x080fe40007f3e0ff */
[----:B------:R-:W-:Y:S01]  /*02b0*/  LEA.HI R22, R114, 0x1e, RZ, 0x18 ;  /* 0x0000001e72167811 */ /* 0x000fe200078fc0ff */
[----:B------:R-:W-:Y:S01]  /*02c0*/  IMAD R21, R20, R7, RZ ;  /* 0x0000000714157224 */ /* 0x000fe200078e02ff */
[----:B------:R-:W-:Y:S01]  /*02d0*/  LEA.HI.X.SX32 R13, R13, R3, 0x1, P0 ;  /* 0x000000030d0d7211 */ /* 0x000fe200000f0eff */
[----:B------:R5:W4:Y:S01]  /*02e0*/  LDG.E.U8 R9, desc[UR16][R14.64] ;  /* 0x000000100e097981 */ /* 0x000b22000c1e1100 */
[----:B------:R-:W-:Y:S01]  /*02f0*/  IADD3 R16, P0, R17, R4, RZ ;  /* 0x0000000411107210 */ /* 0x000fe20007f1e0ff */
[----:B------:R-:W-:Y:S01]  /*0300*/  IMAD R22, R22, R7, RZ ;  /* 0x0000000716167224 */ /* 0x000fe200078e02ff */
[----:B------:R-:W-:Y:S01]  /*0310*/  LEA.HI.X.SX32 R19, R19, R3, 0x1, P1 ;  /* 0x0000000313137211 */ /* 0x000fe200008f0eff */
[----:B------:R0:W4:Y:S01]  /*0320*/  LDG.E.U8 R8, desc[UR16][R12.64] ;  /* 0x000000100c087981 */ /* 0x000122000c1e1100 */
[----:B------:R-:W-:-:S02]  /*0330*/  LEA.HI R20, R114, 0x1a, RZ, 0x18 ;  /* 0x0000001a72147811 */ /* 0x000fc400078fc0ff */
[----:B------:R-:W-:Y:S01]  /*0340*/  LEA.HI.X.SX32 R17, R17, R3, 0x1, P0 ;  /* 0x0000000311117211 */ /* 0x000fe200000f0eff */
[----:B------:R2:W4:Y:S01]  /*0350*/  LDG.E.U8 R11, desc[UR16][R18.64] ;  /* 0x00000010120b7981 */ /* 0x000522000c1e1100 */
[-C--:B-----5:R-:W-:Y:S01]  /*0360*/  IADD3 R14, P1, R23, R4.reuse, RZ ;  /* 0x00000004170e7210 */ /* 0x0a0fe20007f3e0ff */
[----:B------:R-:W-:Y:S01]  /*0370*/  IMAD R24, R20, R7, RZ ;  /* 0x0000000714187224 */ /* 0x000fe200078e02ff */
[----:B------:R-:W-:Y:S01]  /*0380*/  LEA.HI R20, R114, 0x22, RZ, 0x18 ;  /* 0x0000002272147811 */ /* 0x000fe200078fc0ff */
[----:B------:R5:W4:Y:S01]  /*0390*/  LDG.E.U8 R10, desc[UR16][R16.64] ;  /* 0x00000010100a7981 */ /* 0x000b22000c1e1100 */
[-C--:B0-----:R-:W-:Y:S02]  /*03a0*/  IADD3 R12, P0, R21, R4.reuse, RZ ;  /* 0x00000004150c7210 */ /* 0x081fe40007f1e0ff */
[----:B------:R-:W-:Y:S02]  /*03b0*/  LEA.HI.X.SX32 R15, R23, R3, 0x1, P1 ;  /* 0x00000003170f7211 */ /* 0x000fe400008f0eff */
[----:B--2---:R-:W-:-:S02]  /*03c0*/  IADD3 R18, P1, R22, R4, RZ ;  /* 0x0000000416127210 */ /* 0x004fc40007f3e0ff */
[----:B------:R-:W-:Y:S01]  /*03d0*/  LEA.HI.X.SX32 R13, R21, R3, 0x1, P0 ;  /* 0x00000003150d7211 */ /* 0x000fe200000f0eff */
[----:B------:R-:W-:Y:S01]  /*03e0*/  IMAD R21, R20, R7, RZ ;  /* 0x0000000714157224 */ /* 0x000fe200078e02ff */
[-C--:B------:R-:W-:Y:S01]  /*03f0*/  LEA.HI.X.SX32 R19, R22, R3.reuse, 0x1, P1 ;  /* 0x0000000316137211 */ /* 0x080fe200008f0eff */
[----:B------:R-:W2:Y:S01]  /*0400*/  LDG.E.U8 R33, desc[UR16][R14.64] ;  /* 0x000000100e217981 */ /* 0x000ea2000c1e1100 */
[----:B-----5:R-:W-:Y:S02]  /*0410*/  IADD3 R16, P0, R24, R4, RZ ;  /* 0x0000000418107210 */ /* 0x020fe40007f1e0ff */
[----:B------:R-:W-:Y:S01]  /*0420*/  LEA.HI R22, R114, 0x26, RZ, 0x18 ;  /* 0x0000002672167811 */ /* 0x000fe200078fc0ff */
[----:B------:R0:W5:Y:S01]  /*0430*/  LDG.E.U8 R12, desc[UR16][R12.64] ;  /* 0x000000100c0c7981 */ /* 0x000162000c1e1100 */
[----:B------:R-:W-:Y:S02]  /*0440*/  LEA.HI.X.SX32 R17, R24, R3, 0x1, P0 ;  /* 0x0000000318117211 */ /* 0x000fe400000f0eff */
[C---:B------:R-:W-:Y:S01]  /*0450*/  LEA.HI R24, R114.reuse, 0x2a, RZ, 0x18 ;  /* 0x0000002a72187811 */ /* 0x040fe200078fc0ff */
[----:B------:R1:W2:Y:S01]  /*0460*/  LDG.E.U8 R37, desc[UR16][R18.64] ;  /* 0x0000001012257981 */ /* 0x0002a2000c1e1100 */
[----:B------:R-:W-:-:S02]  /*0470*/  LEA.HI R26, R114, 0x2e, RZ, 0x18 ;  /* 0x0000002e721a7811 */ /* 0x000fc400078fc0ff */
[----:B------:R-:W-:Y:S01]  /*0480*/  IADD3 R20, P0, R21, R4, RZ ;  /* 0x0000000415147210 */ /* 0x000fe20007f1e0ff */
[----:B0-----:R-:W-:-:S03]  /*0490*/  IMAD R13, R22, R7, RZ ;  /* 0x00000007160d7224 */ /* 0x001fc600078e02ff */
[----:B------:R-:W-:Y:S01]  /*04a0*/  LEA.HI.X.SX32 R21, R21, R3, 0x1, P0 ;  /* 0x0000000315157211 */ /* 0x000fe200000f0eff */
[-C--:B------:R-:W-:Y:S01]  /*04b0*/  IMAD R25, R24, R7.reuse, RZ ;  /* 0x0000000718197224 */ /* 0x080fe200078e02ff */
[----:B------:R-:W-:Y:S01]  /*04c0*/  LEA.HI R14, R114, 0x32, RZ, 0x18 ;  /* 0x00000032720e7811 */ /* 0x000fe200078fc0ff */
[-C--:B------:R-:W-:Y:S01]  /*04d0*/  IMAD R15, R26, R7.reuse, RZ ;  /* 0x000000071a0f7224 */ /* 0x080fe200078e02ff */
[CC--:B------:R-:W-:Y:S01]  /*04e0*/  IADD3 R22, P0, R13.reuse, R4.reuse, RZ ;  /* 0x000000040d167210 */ /* 0x0c0fe20007f1e0ff */
[----:B------:R0:W2:Y:S01]  /*04f0*/  LDG.E.U8 R35, desc[UR16][R16.64] ;  /* 0x0000001010237981 */ /* 0x0000a2000c1e1100 */
[----:B------:R-:W-:Y:S01]  /*0500*/  LEA.HI R26, R114, 0x36, RZ, 0x18 ;  /* 0x00000036721a7811 */ /* 0x000fe200078fc0ff */
[----:B------:R-:W-:Y:S01]  /*0510*/  IMAD R14, R14, R7, RZ ;  /* 0x000000070e0e7224 */ /* 0x000fe200078e02ff */
[----:B------:R-:W-:Y:S01]  /*0520*/  LEA.HI.X.SX32 R23, R13, R3, 0x1, P0 ;  /* 0x000000030d177211 */ /* 0x000fe200000f0eff */
[----:B-1----:R-:W-:Y:S01]  /*0530*/  IMAD R18, R7, 0x4, R28 ;  /* 0x0000000407127824 */ /* 0x002fe200078e021c */
[-C--:B------:R-:W-:Y:S01]  /*0540*/  IADD3 R24, P0, R15, R4.reuse, RZ ;  /* 0x000000040f187210 */ /* 0x080fe20007f1e0ff */
[----:B------:R-:W-:Y:S01]  /*0550*/  IMAD R13, R26, R7, RZ ;  /* 0x000000071a0d7224 */ /* 0x000fe200078e02ff */
[----:B------:R1:W2:Y:S01]  /*0560*/  LDG.E.U8 R39, desc[UR16][R20.64] ;  /* 0x0000001014277981 */ /* 0x0002a2000c1e1100 */
[----:B0-----:R-:W-:-:S03]  /*0570*/  IADD3 R16, P1, R25, R4, RZ ;  /* 0x0000000419107210 */ /* 0x001fc60007f3e0ff */
[----:B------:R0:W2:Y:S01]  /*0580*/  LDG.E.U8 R41, desc[UR16][R22.64] ;  /* 0x0000001016297981 */ /* 0x0000a2000c1e1100 */
[-C--:B------:R-:W-:Y:S02]  /*0590*/  LEA.HI.X.SX32 R17, R25, R3.reuse, 0x1, P1 ;  /* 0x0000000319117211 */ /* 0x080fe400008f0eff */
[-C--:B------:R-:W-:Y:S01]  /*05a0*/  LEA.HI.X.SX32 R25, R15, R3.reuse, 0x1, P0 ;  /* 0x000000030f197211 */ /* 0x080fe200000f0eff */
[----:B-1----:R-:W-:Y:S01]  /*05b0*/  IMAD R20, R7, 0x4, R18 ;  /* 0x0000000407147824 */ /* 0x002fe200078e0212 */
[CC--:B------:R-:W-:Y:S01]  /*05c0*/  IADD3 R26, P1, R14.reuse, R4.reuse, RZ ;  /* 0x000000040e1a7210 */ /* 0x0c0fe20007f3e0ff */
[----:B------:R1:W2:Y:S01]  /*05d0*/  LDG.E.U8 R43, desc[UR16][R16.64] ;  /* 0x00000010102b7981 */ /* 0x0002a2000c1e1100 */
[----:B------:R-:W-:Y:S01]  /*05e0*/  IADD3 R28, P0, R13, R4, RZ ;  /* 0x000000040d1c7210 */ /* 0x000fe20007f1e0ff */
[----:B0-----:R-:W-:Y:S01]  /*05f0*/  IMAD R22, R7, 0x4, R20 ;  /* 0x0000000407167824 */ /* 0x001fe200078e0214 */
[-C--:B------:R-:W-:Y:S01]  /*0600*/  LEA.HI.X.SX32 R27, R14, R3.reuse, 0x1, P1 ;  /* 0x000000030e1b7211 */ /* 0x080fe200008f0eff */
[----:B------:R0:W2:Y:S01]  /*0610*/  LDG.E.U8 R44, desc[UR16][R24.64] ;  /* 0x00000010182c7981 */ /* 0x0000a2000c1e1100 */
[----:B------:R-:W-:-:S02]  /*0620*/  LEA.HI.X.SX32 R29, R13, R3, 0x1, P0 ;  /* 0x000000030d1d7211 */ /* 0x000fc400000f0eff */
[CC--:B------:R-:W-:Y:S01]  /*0630*/  IADD3 R14, P0, R18.reuse, R4.reuse, RZ ;  /* 0x00000004120e7210 */ /* 0x0c0fe20007f1e0ff */
[C---:B------:R-:W-:Y:S01]  /*0640*/  IMAD R30, R7.reuse, 0x4, R22 ;  /* 0x00000004071e7824 */ /* 0x040fe200078e0216 */
[----:B------:R0:W2:Y:S02]  /*0650*/  LDG.E.U8 R45, desc[UR16][R26.64] ;  /* 0x000000101a2d7981 */ /* 0x0000a4000c1e1100 */
[-C--:B------:R-:W-:Y:S02]  /*0660*/  LEA.HI.X.SX32 R15, R18, R3.reuse, 0x1, P0 ;  /* 0x00000003120f7211 */ /* 0x080fe400000f0eff */
[-C--:B-1----:R-:W-:Y:S01]  /*0670*/  IADD3 R16, P0, R20, R4.reuse, RZ ;  /* 0x0000000414107210 */ /* 0x082fe20007f1e0ff */
[----:B0-----:R-:W-:Y:S01]  /*0680*/  IMAD R24, R7, 0x4, R30 ;  /* 0x0000000407187824 */ /* 0x001fe200078e021e */
[----:B------:R-:W-:Y:S01]  /*0690*/  IADD3 R18, P1, R22, R4, RZ ;  /* 0x0000000416127210 */ /* 0x000fe20007f3e0ff */
[----:B------:R0:W2:Y:S01]  /*06a0*/  LDG.E.U8 R46, desc[UR16][R28.64] ;  /* 0x000000101c2e7981 */ /* 0x0000a2000c1e1100 */
[----:B------:R-:W-:-:S02]  /*06b0*/  LEA.HI.X.SX32 R17, R20, R3, 0x1, P0 ;  /* 0x0000000314117211 */ /* 0x000fc400000f0eff */
[-C--:B------:R-:W-:Y:S01]  /*06c0*/  IADD3 R20, P0, R30, R4.reuse, RZ ;  /* 0x000000041e147210 */ /* 0x080fe20007f1e0ff */
[C---:B------:R-:W-:Y:S01]  /*06d0*/  IMAD R26, R7.reuse, 0x4, R24 ;  /* 0x00000004071a7824 */ /* 0x040fe200078e0218 */
[-C--:B------:R-:W-:Y:S01]  /*06e0*/  LEA.HI.X.SX32 R19, R22, R3.reuse, 0x1, P1 ;  /* 0x0000000316137211 */ /* 0x080fe200008f0eff */
[----:B------:R1:W5:Y:S01]  /*06f0*/  LDG.E.U8 R31, desc[UR16][R14.64] ;  /* 0x000000100e1f7981 */ /* 0x000362000c1e1100 */
[-C--:B------:R-:W-:Y:S02]  /*0700*/  LEA.HI.X.SX32 R21, R30, R3.reuse, 0x1, P0 ;  /* 0x000000031e157211 */ /* 0x080fe400000f0eff */
[CC--:B------:R-:W-:Y:S01]  /*0710*/  IADD3 R22, P0, R24.reuse, R4.reuse, RZ ;  /* 0x0000000418167210 */ /* 0x0c0fe20007f1e0ff */
[C---:B0-----:R-:W-:Y:S01]  /*0720*/  IMAD R28, R7.reuse, 0x4, R26 ;  /* 0x00000004071c7824 */ /* 0x041fe200078e021a */
[----:B------:R0:W2:Y:S02]  /*0730*/  LDG.E.U8 R27, desc[UR16][R16.64] ;  /* 0x00000010101b7981 */ /* 0x0000a4000c1e1100 */
[----:B------:R-:W-:Y:S01]  /*0740*/  LEA.HI.X.SX32 R23, R24, R3, 0x1, P0 ;  /* 0x0000000318177211 */ /* 0x000fe200000f0eff */
[----:B------:R-:W-:Y:S01]  /*0750*/  IMAD R30, R7, 0x4, R28 ;  /* 0x00000004071e7824 */ /* 0x000fe200078e021c */
[----:B------:R0:W2:Y:S01]  /*0760*/  LDG.E.U8 R29, desc[UR16][R18.64] ;  /* 0x00000010121d7981 */ /* 0x0000a2000c1e1100 */
[----:B-1----:R-:W-:-:S02]  /*0770*/  IADD3 R14, P0, R26, R4, RZ ;  /* 0x000000041a0e7210 */ /* 0x002fc40007f1e0ff */
[-C--:B------:R-:W-:Y:S01]  /*0780*/  IADD3 R24, P1, R28, R4.reuse, RZ ;  /* 0x000000041c187210 */ /* 0x080fe20007f3e0ff */
[----:B------:R1:W2:Y:S01]  /*0790*/  LDG.E.U8 R32, desc[UR16][R20.64] ;  /* 0x0000001014207981 */ /* 0x0002a2000c1e1100 */
[-C--:B------:R-:W-:Y:S01]  /*07a0*/  LEA.HI.X.SX32 R15, R26, R3.reuse, 0x1, P0 ;  /* 0x000000031a0f7211 */ /* 0x080fe200000f0eff */
[C---:B------:R-:W-:Y:S01]  /*07b0*/  IMAD R26, R7.reuse, 0x4, R30 ;  /* 0x00000004071a7824 */ /* 0x040fe200078e021e */
[-C--:B0-----:R-:W-:Y:S01]  /*07c0*/  IADD3 R16, P0, R30, R4.reuse, RZ ;  /* 0x000000041e107210 */ /* 0x081fe20007f1e0ff */
[----:B------:R0:W2:Y:S01]  /*07d0*/  LDG.E.U8 R34, desc[UR16][R22.64] ;  /* 0x0000001016227981 */ /* 0x0000a2000c1e1100 */
[-C--:B------:R-:W-:Y:S01]  /*07e0*/  LEA.HI.X.SX32 R25, R28, R3.reuse, 0x1, P1 ;  /* 0x000000031c197211 */ /* 0x080fe200008f0eff */
[C---:B------:R-:W-:Y:S01]  /*07f0*/  IMAD R28, R7.reuse, 0x4, R26 ;  /* 0x00000004071c7824 */ /* 0x040fe200078e021a */
[----:B------:R-:W-:Y:S01]  /*0800*/  LEA.HI.X.SX32 R17, R30, R3, 0x1, P0 ;  /* 0x000000031e117211 */ /* 0x000fe200000f0eff */
[----:B------:R-:W2:Y:S01]  /*0810*/  LDG.E.U8 R36, desc[UR16][R14.64] ;  /* 0x000000100e247981 */ /* 0x000ea2000c1e1100 */
[----:B------:R-:W-:Y:S01]  /*0820*/  IADD3 R18, P0, R26, R4, RZ ;  /* 0x000000041a127210 */ /* 0x000fe20007f1e0ff */
[----:B------:R-:W-:-:S02]  /*0830*/  IMAD R30, R7, 0x4, R28 ;  /* 0x00000004071e7824 */ /* 0x000fc400078e021c */
[----:B------:R0:W2:Y:S01]  /*0840*/  LDG.E.U8 R38, desc[UR16][R24.64] ;  /* 0x0000001018267981 */ /* 0x0000a2000c1e1100 */
[-C--:B------:R-:W-:Y:S02]  /*0850*/  LEA.HI.X.SX32 R19, R26, R3.reuse, 0x1, P0 ;  /* 0x000000031a137211 */ /* 0x080fe400000f0eff */
[-C--:B-1----:R-:W-:Y:S01]  /*0860*/  IADD3 R20, P0, R28, R4.reuse, RZ ;  /* 0x000000041c147210 */ /* 0x082fe20007f1e0ff */
[----:B------:R1:W2:Y:S01]  /*0870*/  LDG.E.U8 R40, desc[UR16][R16.64] ;  /* 0x0000001010287981 */ /* 0x0002a2000c1e1100 */
[----:B------:R-:W-:Y:S02]  /*0880*/  LEA.HI R26, R114, 0x3e, RZ, 0x18 ;  /* 0x0000003e721a7811 */ /* 0x000fe400078fc0ff */
[----:B------:R-:W-:Y:S01]  /*0890*/  LEA.HI.X.SX32 R21, R28, R3, 0x1, P0 ;  /* 0x000000031c157211 */ /* 0x000fe200000f0eff */
[C---:B------:R-:W-:Y:S01]  /*08a0*/  IMAD R28, R7.reuse, 0x4, R30 ;  /* 0x00000004071c7824 */ /* 0x040fe200078e021e */
[----:B0-----:R-:W-:Y:S01]  /*08b0*/  LEA.HI R22, R114, 0x3a, RZ, 0x18 ;  /* 0x0000003a72167811 */ /* 0x001fe200078fc0ff */
[-C--:B------:R-:W-:Y:S01]  /*08c0*/  IMAD R25, R26, R7.reuse, RZ ;  /* 0x000000071a197224 */ /* 0x080fe200078e02ff */
[-C--:B------:R-:W-:Y:S01]  /*08d0*/  IADD3 R14, P0, R30, R4.reuse, RZ ;  /* 0x000000041e0e7210 */ /* 0x080fe20007f1e0ff */
[C---:B------:R-:W-:Y:S01]  /*08e0*/  IMAD R26, R7.reuse, 0x4, R28 ;  /* 0x00000004071a7824 */ /* 0x040fe200078e021c */
[----:B------:R0:W2:Y:S01]  /*08f0*/  LDG.E.U8 R42, desc[UR16][R18.64] ;  /* 0x00000010122a7981 */ /* 0x0000a2000c1e1100 */
[----:B------:R-:W-:Y:S01]  /*0900*/  IMAD R13, R22, R7, RZ ;  /* 0x00000007160d7224 */ /* 0x000fe200078e02ff */
[----:B------:R-:W-:Y:S01]  /*0910*/  LEA.HI.X.SX32 R15, R30, R3, 0x1, P0 ;  /* 0x000000031e0f7211 */ /* 0x000fe200000f0eff */
[----:B------:R-:W-:Y:S01]  /*0920*/  IMAD R7, R7, 0x4, R26 ;  /* 0x0000000407077824 */ /* 0x000fe200078e021a */
[-C--:B-1----:R-:W-:Y:S01]  /*0930*/  IADD3 R16, P0, R28, R4.reuse, RZ ;  /* 0x000000041c107210 */ /* 0x082fe20007f1e0ff */
[----:B------:R1:W2:Y:S01]  /*0940*/  LDG.E.U8 R30, desc[UR16][R20.64] ;  /* 0x00000010141e7981 */ /* 0x0002a2000c1e1100 */
[----:B------:R-:W-:-:S02]  /*0950*/  IADD3 R22, P2, R13, R4, RZ ;  /* 0x000000040d167210 */ /* 0x000fc40007f5e0ff */
[-C--:B------:R-:W-:Y:S01]  /*0960*/  LEA.HI.X.SX32 R17, R28, R3.reuse, 0x1, P0 ;  /* 0x000000031c117211 */ /* 0x080fe200000f0eff */
[----:B------:R-:W2:Y:S01]  /*0970*/  LDG.E.U8 R14, desc[UR16][R14.64] ;  /* 0x000000100e0e7981 */ /* 0x000ea2000c1e1100 */
[-C--:B------:R-:W-:Y:S02]  /*0980*/  IADD3 R24, P3, R25, R4.reuse, RZ ;  /* 0x0000000419187210 */ /* 0x080fe40007f7e0ff */
[CC--:B0-----:R-:W-:Y:S01]  /*0990*/  IADD3 R18, P1, R26.reuse, R4.reuse, RZ ;  /* 0x000000041a127210 */ /* 0x0c1fe20007f3e0ff */
[----:B------:R-:W2:Y:S01]  /*09a0*/  LDG.E.U8 R16, desc[UR16][R16.64] ;  /* 0x0000001010107981 */ /* 0x000ea2000c1e1100 */
[----:B-1----:R-:W-:Y:S02]  /*09b0*/  IADD3 R20, P0, R7, R4, RZ ;  /* 0x0000000407147210 */ /* 0x002fe40007f1e0ff */
[-C--:B------:R-:W-:Y:S02]  /*09c0*/  LEA.HI.X.SX32 R23, R13, R3.reuse, 0x1, P2 ;  /* 0x000000030d177211 */ /* 0x080fe400010f0eff */
[----:B------:R-:W-:-:S02]  /*09d0*/  LEA.HI.X.SX32 R19, R26, R3, 0x1, P1 ;  /* 0x000000031a137211 */ /* 0x000fc400008f0eff */
[-C--:B------:R-:W-:Y:S02]  /*09e0*/  LEA.HI.X.SX32 R25, R25, R3.reuse, 0x1, P3 ;  /* 0x0000000319197211 */ /* 0x080fe400018f0eff */
[----:B------:R-:W-:Y:S01]  /*09f0*/  LEA.HI.X.SX32 R21, R7, R3, 0x1, P0 ;  /* 0x0000000307157211 */ /* 0x000fe200000f0eff */
[----:B------:R-:W2:Y:S04]  /*0a00*/  LDG.E.U8 R18, desc[UR16][R18.64] ;  /* 0x0000001012127981 */ /* 0x000ea8000c1e1100 */
[----:B------:R-:W2:Y:S04]  /*0a10*/  LDG.E.U8 R20, desc[UR16][R20.64] ;  /* 0x0000001014147981 */ /* 0x000ea8000c1e1100 */
[----:B------:R0:W2:Y:S04]  /*0a20*/  LDG.E.U8 R23, desc[UR16][R22.64] ;  /* 0x0000001016177981 */ /* 0x0000a8000c1e1100 */
[----:B------:R-:W2:Y:S01]  /*0a30*/  LDG.E.U8 R24, desc[UR16][R24.64] ;  /* 0x0000001018187981 */ /* 0x000ea2000c1e1100 */
[----:B------:R-:W-:Y:S01]  /*0a40*/  IMAD.SHL.U32 R3, R114, 0x8, RZ ;  /* 0x0000000872037824 */ /* 0x000fe200078e00ff */
[----:B------:R-:W-:-:S04]  /*0a50*/  UMOV UR4, 0x400 ;  /* 0x0000040000047882 */ /* 0x000fc80000000000 */
[----:B------:R-:W-:Y:S01]  /*0a60*/  LOP3.LUT R3, R3, 0x30, RZ, 0xc0, !PT ;  /* 0x0000003003037812 */ /* 0x000fe200078ec0ff */
[----:B------:R-:W-:-:S04]  /*0a70*/  ULEA UR12, UR12, UR4, 0x18 ;  /* 0x000000040c0c7291 */ /* 0x000fc8000f8ec03f */
[----:B------:R-:W-:Y:S01]  /*0a80*/  IMAD R3, R0, 0x40, R3 ;  /* 0x0000004000037824 */ /* 0x000fe200078e0203 */
[----:B------:R-:W-:-:S04]  /*0a90*/  ISETP.GE.AND P0, PT, R88, 0x1, PT ;  /* 0x000000015800780c */ /* 0x000fc80003f06270 */
[----:B------:R-:W-:-:S04]  /*0aa0*/  LOP3.LUT R2, R3, R2, RZ, 0xfc, !PT ;  /* 0x0000000203027212 */ /* 0x000fc800078efcff */
[C---:B------:R-:W-:Y:S02]  /*0ab0*/  LOP3.LUT R0, R2.reuse, 0x10, RZ, 0x3c, !PT ;  /* 0x0000001002007812 */ /* 0x040fe400078e3cff */
[----:B------:R-:W-:Y:S01]  /*0ac0*/  LOP3.LUT R3, R2, 0x20, RZ, 0x3c, !PT ;  /* 0x0000002002037812 */ /* 0x000fe200078e3cff */
[----:B------:R-:W-:Y:S01]  /*0ad0*/  IMAD.MOV.U32 R54, RZ, RZ, -0x800000 ;  /* 0xff800000ff367424 */ /* 0x000fe200078e00ff */
[----:B------:R-:W-:Y:S01]  /*0ae0*/  CS2R R56, SRZ ;  /* 0x0000000000387805 */ /* 0x000fe2000001ff00 */
[----:B0-----:R-:W-:Y:S01]  /*0af0*/  IMAD.MOV.U32 R22, RZ, RZ, 0x3f800000 ;  /* 0x3f800000ff167424 */ /* 0x001fe200078e00ff */
[----:B------:R-:W-:Y:S01]  /*0b00*/  CS2R R58, SRZ ;  /* 0x00000000003a7805 */ /* 0x000fe2000001ff00 */
[----:B------:R-:W-:Y:S01]  /*0b10*/  IMAD.MOV.U32 R21, RZ, RZ, 0x3f800000 ;  /* 0x3f800000ff157424 */ /* 0x000fe200078e00ff */
[----:B------:R-:W-:Y:S01]  /*0b20*/  CS2R R60, SRZ ;  /* 0x00000000003c7805 */ /* 0x000fe2000001ff00 */
[----:B------:R-:W-:Y:S01]  /*0b30*/  IMAD.MOV.U32 R92, RZ, RZ, -0x800000 ;  /* 0xff800000ff5c7424 */ /* 0x000fe200078e00ff */
[----:B------:R-:W-:-:S02]  /*0b40*/  CS2R R62, SRZ ;  /* 0x00000000003e7805 */ /* 0x000fc4000001ff00 */
[----:B------:R-:W-:Y:S02]  /*0b50*/  CS2R R64, SRZ ;  /* 0x0000000000407805 */ /* 0x000fe4000001ff00 */
[----:B------:R-:W-:Y:S02]  /*0b60*/  CS2R R66, SRZ ;  /* 0x0000000000427805 */ /* 0x000fe4000001ff00 */
[----:B------:R-:W-:Y:S02]  /*0b70*/  CS2R R68, SRZ ;  /* 0x0000000000447805 */ /* 0x000fe4000001ff00 */
[----:B------:R-:W-:Y:S02]  /*0b80*/  CS2R R70, SRZ ;  /* 0x0000000000467805 */ /* 0x000fe4000001ff00 */
[----:B------:R-:W-:Y:S02]  /*0b90*/  CS2R R72, SRZ ;  /* 0x0000000000487805 */ /* 0x000fe4000001ff00 */
[----:B------:R-:W-:-:S02]  /*0ba0*/  CS2R R74, SRZ ;  /* 0x00000000004a7805 */ /* 0x000fc4000001ff00 */
[----:B------:R-:W-:Y:S02]  /*0bb0*/  CS2R R76, SRZ ;  /* 0x00000000004c7805 */ /* 0x000fe4000001ff00 */
[----:B------:R-:W-:Y:S02]  /*0bc0*/  CS2R R78, SRZ ;  /* 0x00000000004e7805 */ /* 0x000fe4000001ff00 */
[----:B------:R-:W-:Y:S02]  /*0bd0*/  CS2R R80, SRZ ;  /* 0x0000000000507805 */ /* 0x000fe4000001ff00 */
[----:B------:R-:W-:Y:S02]  /*0be0*/  CS2R R82, SRZ ;  /* 0x0000000000527805 */ /* 0x000fe4000001ff00 */
[----:B------:R-:W-:Y:S02]  /*0bf0*/  CS2R R84, SRZ ;  /* 0x0000000000547805 */ /* 0x000fe4000001ff00 */
[----:B------:R-:W-:Y:S01]  /*0c00*/  CS2R R86, SRZ ;  /* 0x0000000000567805 */ /* 0x000fe2000001ff00 */
[----:B---3--:R0:W-:Y:S04]  /*0c10*/  STS.U8 [R2+UR12], R5 ;  /* 0x0000000502007988 */ /* 0x0081e8000800000c */
[----:B----4-:R1:W-:Y:S01]  /*0c20*/  STS.U8 [R2+UR12+0x4], R6 ;  /* 0x0000040602007988 */ /* 0x0103e2000800000c */
[----:B0-----:R-:W-:-:S03]  /*0c30*/  LOP3.LUT R5, R2, 0x30, RZ, 0x3c, !PT ;  /* 0x0000003002057812 */ /* 0x001fc600078e3cff */
[----:B------:R1:W-:Y:S04]  /*0c40*/  STS.U8 [R2+UR12+0x6], R9 ;  /* 0x0000060902007988 */ /* 0x0003e8000800000c */
[----:B------:R1:W-:Y:S04]  /*0c50*/  STS.U8 [R2+UR12+0x2], R8 ;  /* 0x0000020802007988 */ /* 0x0003e8000800000c */
[----:B------:R1:W-:Y:S04]  /*0c60*/  STS.U8 [R2+UR12+0xe], R11 ;  /* 0x00000e0b02007988 */ /* 0x0003e8000800000c */
[----:B------:R1:W-:Y:S04]  /*0c70*/  STS.U8 [R2+UR12+0xa], R10 ;  /* 0x00000a0a02007988 */ /* 0x0003e8000800000c */
[----:B-----5:R1:W-:Y:S04]  /*0c80*/  STS.U8 [R2+UR12+0x8], R31 ;  /* 0x0000081f02007988 */ /* 0x0203e8000800000c */
[----:B--2---:R1:W-:Y:S04]  /*0c90*/  STS.U8 [R2+UR12+0xc], R27 ;  /* 0x00000c1b02007988 */ /* 0x0043e8000800000c */
[----:B------:R1:W-:Y:S04]  /*0ca0*/  STS.U8 [R0+UR12], R29 ;  /* 0x0000001d00007988 */ /* 0x0003e8000800000c */
[----:B------:R1:W-:Y:S04]  /*0cb0*/  STS.U8 [R0+UR12+0x4], R32 ;  /* 0x0000042000007988 */ /* 0x0003e8000800000c */
[----:B------:R1:W-:Y:S04]  /*0cc0*/  STS.U8 [R0+UR12+0x8], R34 ;  /* 0x0000082200007988 */ /* 0x0003e8000800000c */
[----:B------:R1:W-:Y:S04]  /*0cd0*/  STS.U8 [R0+UR12+0xc], R36 ;  /* 0x00000c2400007988 */ /* 0x0003e8000800000c */
[----:B------:R1:W-:Y:S04]  /*0ce0*/  STS.U8 [R0+UR12+0x2], R12 ;  /* 0x0000020c00007988 */ /* 0x0003e8000800000c */
[----:B------:R1:W-:Y:S04]  /*0cf0*/  STS.U8 [R0+UR12+0x6], R33 ;  /* 0x0000062100007988 */ /* 0x0003e8000800000c */
[----:B------:R1:W-:Y:S04]  /*0d00*/  STS.U8 [R0+UR12+0xa], R35 ;  /* 0x00000a2300007988 */ /* 0x0003e8000800000c */
[----:B------:R1:W-:Y:S04]  /*0d10*/  STS.U8 [R0+UR12+0xe], R37 ;  /* 0x00000e2500007988 */ /* 0x0003e8000800000c */
        /* <DEDUP_REMOVED lines=15> */
[----:B------:R1:W-:Y:S01]  /*0e10*/  STS.U8 [R5+UR12+0xe], R24 ;  /* 0x00000e1805007988 */ /* 0x0003e2000800000c */
[----:B------:R-:W-:Y:S05]  /*0e20*/  @!P0 BRA `(.L_x_0) ;  /* 0x0000001c00f88947 */ /* 0x000fea0003800000 */
[----:B------:R-:W0:Y:S01]  /*0e30*/  LDC.64 R90, c[0x0][0x250] ;  /* 0x00009400ff5a7b82 */ /* 0x000e220000000a00 */
[C---:B-1----:R-:W-:Y:S01]  /*0e40*/  LOP3.LUT R0, R114.reuse, 0x1, RZ, 0xc0, !PT ;  /* 0x0000000172007812 */ /* 0x042fe200078ec0ff */
[----:B------:R-:W-:Y:S01]  /*0e50*/  ULDC UR4, c[0x0][0x258] ;  /* 0x0000960000047ab9 */ /* 0x000fe20000000800 */
[C---:B------:R-:W-:Y:S01]  /*0e60*/  LOP3.LUT R5, R114.reuse, 0x1c, RZ, 0xc0, !PT ;  /* 0x0000001c72057812 */ /* 0x040fe200078ec0ff */
[----:B------:R-:W-:Y:S01]  /*0e70*/  ULDC.64 UR14, c[0x0][0x260] ;  /* 0x00009800000e7ab9 */ /* 0x000fe20000000a00 */
[C---:B------:R-:W-:Y:S01]  /*0e80*/  LOP3.LUT R3, R114.reuse, 0x3f, RZ, 0xc0, !PT ;  /* 0x0000003f72037812 */ /* 0x040fe200078ec0ff */
[----:B------:R-:W-:Y:S01]  /*0e90*/  IMAD.MOV.U32 R105, RZ, RZ, 0x5410 ;  /* 0x00005410ff697424 */ /* 0x000fe200078e00ff */
[----:B------:R-:W-:Y:S01]  /*0ea0*/  LEA.HI R2, R114, 0x8, RZ, 0x1a ;  /* 0x0000000872027811 */ /* 0x000fe200078fd0ff */
[----:B------:R-:W-:Y:S01]  /*0eb0*/  IMAD R7, R0, 0x2, R5 ;  /* 0x0000000200077824 */ /* 0x000fe200078e0205 */
[--C-:B------:R-:W-:Y:S01]  /*0ec0*/  SHF.R.U32.HI R0, RZ, 0x5, R114.reuse ;  /* 0x00000005ff007819 */ /* 0x100fe20000011672 */
[----:B------:R-:W1:Y:S01]  /*0ed0*/  LDC.64 R28, c[0x0][0x220] ;  /* 0x00008800ff1c7b82 */ /* 0x000e620000000a00 */
[C---:B------:R-:W-:Y:S01]  /*0ee0*/  IMAD R5, R3.reuse, UR4, RZ ;  /* 0x0000000403057c24 */ /* 0x040fe2000f8e02ff */
[----:B------:R-:W-:Y:S01]  /*0ef0*/  ULDC.64 UR4, c[0x0][0x218] ;  /* 0x0000860000047ab9 */ /* 0x000fe20000000a00 */
[----:B------:R-:W-:Y:S01]  /*0f00*/  R2UR UR18, R0 ;  /* 0x00000000001272ca */ /* 0x000fe200000e0000 */
[----:B------:R-:W-:Y:S01]  /*0f10*/  IMAD R3, R3, UR15, RZ ;  /* 0x0000000f03037c24 */ /* 0x000fe2000f8e02ff */
[--C-:B------:R-:W-:Y:S01]  /*0f20*/  SHF.R.U32.HI R0, RZ, 0x6, R114.reuse ;  /* 0x00000006ff007819 */ /* 0x100fe20000011672 */
[----:B------:R-:W-:Y:S01]  /*0f30*/  IMAD.MOV.U32 R106, RZ, RZ, 0x7632 ;  /* 0x00007632ff6a7424 */ /* 0x000fe200078e00ff */
[----:B------:R-:W-:Y:S01]  /*0f40*/  SHF.R.S32.HI R9, RZ, 0x1f, R5 ;  /* 0x0000001fff097819 */ /* 0x000fe20000011405 */
[----:B------:R-:W2:Y:S01]  /*0f50*/  LDC R109, c[0x0][0x268] ;  /* 0x00009a00ff6d7b82 */ /* 0x000ea20000000800 */
[----:B------:R-:W-:Y:S01]  /*0f60*/  SGXT.U32 R0, R0, 0x3 ;  /* 0x000000030000781a */ /* 0x000fe20000000000 */
[----:B------:R-:W-:Y:S01]  /*0f70*/  IMAD.MOV.U32 R102, RZ, RZ, -0x800000 ;  /* 0xff800000ff667424 */ /* 0x000fe200078e00ff */
[----:B------:R-:W-:Y:S01]  /*0f80*/  LEA.HI R22, R114, 0x18, RZ, 0x1a ;  /* 0x0000001872167811 */ /* 0x000fe200078fd0ff */
[----:B------:R-:W-:Y:S01]  /*0f90*/  IMAD.MOV.U32 R103, RZ, RZ, RZ ;  /* 0x000000ffff677224 */ /* 0x000fe200078e00ff */
[----:B------:R-:W-:Y:S01]  /*0fa0*/  SHF.R.U32.HI R20, RZ, 0x1, R114 ;  /* 0x00000001ff147819 */ /* 0x000fe20000011672 */
[----:B0-----:R-:W-:Y:S01]  /*0fb0*/  IMAD R90, R90, UR13, RZ ;  /* 0x0000000d5a5a7c24 */ /* 0x001fe2000f8e02ff */
[----:B------:R-:W-:Y:S01]  /*0fc0*/  LEA.HI R24, R114, 0x28, RZ, 0x1a ;  /* 0x0000002872187811 */ /* 0x000fe200078fd0ff */
[-C--:B------:R-:W-:Y:S01]  /*0fd0*/  IMAD R14, R0, R91.reuse, RZ ;  /* 0x0000005b000e7224 */ /* 0x080fe200078e02ff */
[----:B------:R-:W-:Y:S01]  /*0fe0*/  SGXT.U32 R20, R20, 0x1 ;  /* 0x000000011414781a */ /* 0x000fe20000000000 */
[-C--:B------:R-:W-:Y:S01]  /*0ff0*/  IMAD R13, R2, R91.reuse, RZ ;  /* 0x0000005b020d7224 */ /* 0x080fe200078e02ff */
[----:B------:R-:W-:Y:S01]  /*1000*/  IADD3 R5, P0, P1, R5, UR4, R90 ;  /* 0x0000000405057c10 */ /* 0x000fe2000f91e05a */
[----:B------:R-:W-:Y:S01]  /*1010*/  UIMAD UR4, UR13, UR14, URZ ;  /* 0x0000000e0d0472a4 */ /* 0x000fe2000f8e023f */
[C---:B------:R-:W-:Y:S01]  /*1020*/  IMAD R6, R91.reuse, 0x10, R14 ;  /* 0x000000105b067824 */ /* 0x040fe200078e020e */
[----:B------:R-:W-:Y:S01]  /*1030*/  SHF.R.S32.HI R90, RZ, 0x1f, R90 ;  /* 0x0000001fff5a7819 */ /* 0x000fe2000001145a */
[-C--:B------:R-:W-:Y:S01]  /*1040*/  IMAD R12, R22, R91.reuse, RZ ;  /* 0x0000005b160c7224 */ /* 0x080fe200078e02ff */
[----:B------:R-:W-:Y:S01]  /*1050*/  LEA.HI R26, R114, 0x38, RZ, 0x1a ;  /* 0x00000038721a7811 */ /* 0x000fe200078fd0ff */
[----:B------:R-:W-:Y:S01]  /*1060*/  IMAD R4, R91, 0x10, R6 ;  /* 0x000000105b047824 */ /* 0x000fe200078e0206 */
[----:B------:R-:W-:Y:S01]  /*1070*/  IADD3.X R90, R9, UR5, R90, P0, P1 ;  /* 0x00000005095a7c10 */ /* 0x000fe200087e245a */
[----:B------:R-:W-:Y:S01]  /*1080*/  IMAD R11, R24, R91, RZ ;  /* 0x0000005b180b7224 */ /* 0x000fe200078e02ff */
[----:B-1----:R-:W-:Y:S01]  /*1090*/  IADD3 R21, P0, P1, R3, UR4, R28 ;  /* 0x0000000403157c10 */ /* 0x002fe2000f91e01c */
[----:B------:R-:W-:Y:S01]  /*10a0*/  USHF.R.S32.HI UR5, URZ, 0x1f, UR4 ;  /* 0x0000001f3f057899 */ /* 0x000fe20008011404 */
[----:B------:R-:W-:Y:S01]  /*10b0*/  SHF.R.S32.HI R28, RZ, 0x1f, R3 ;  /* 0x0000001fff1c7819 */ /* 0x000fe20000011403 */
[----:B------:R-:W-:Y:S01]  /*10c0*/  IMAD R3, R91, 0x10, R4 ;  /* 0x000000105b037824 */ /* 0x000fe200078e0204 */
[----:B------:R-:W-:Y:S01]  /*10d0*/  IADD3 R18, P4, R13, R5, RZ ;  /* 0x000000050d127210 */ /* 0x000fe20007f9e0ff */
[----:B--2---:R-:W-:Y:S01]  /*10e0*/  IMAD R23, R0, R109, RZ ;  /* 0x0000006d00177224 */ /* 0x004fe200078e02ff */
[----:B------:R-:W-:Y:S01]  /*10f0*/  IADD3 R17, P5, R12, R5, RZ ;  /* 0x000000050c117210 */ /* 0x000fe20007fbe0ff */
[----:B------:R-:W-:Y:S01]  /*1100*/  IMAD R24, R24, R109, RZ ;  /* 0x0000006d18187224 */ /* 0x000fe200078e02ff */
[----:B------:R-:W-:Y:S01]  /*1110*/  LOP3.LUT R20, R7, R20, RZ, 0xfc, !PT ;  /* 0x0000001407147212 */ /* 0x000fe200078efcff */
[----:B------:R-:W-:Y:S01]  /*1120*/  IMAD R7, R26, R91, RZ ;  /* 0x0000005b1a077224 */ /* 0x000fe200078e02ff */
[----:B------:R-:W-:Y:S01]  /*1130*/  IADD3 R19, P3, R14, R5, RZ ;  /* 0x000000050e137210 */ /* 0x000fe20007f7e0ff */
[----:B------:R-:W-:Y:S01]  /*1140*/  IMAD R100, R109, 0x10, R23 ;  /* 0x000000106d647824 */ /* 0x000fe200078e0217 */
[-C--:B------:R-:W-:Y:S01]  /*1150*/  LEA.HI.X.SX32 R13, R13, R90.reuse, 0x1, P4 ;  /* 0x0000005a0d0d7211 */ /* 0x080fe200020f0eff */
[-C--:B------:R-:W-:Y:S01]  /*1160*/  IMAD R88, R2, R109.reuse, RZ ;  /* 0x0000006d02587224 */ /* 0x080fe200078e02ff */
[-C--:B------:R-:W-:Y:S01]  /*1170*/  LEA.HI.X.SX32 R12, R12, R90.reuse, 0x1, P5 ;  /* 0x0000005a0c0c7211 */ /* 0x080fe200028f0eff */
[----:B------:R-:W-:Y:S01]  /*1180*/  IMAD R22, R22, R109, RZ ;  /* 0x0000006d16167224 */ /* 0x000fe200078e02ff */
[-C--:B------:R-:W-:Y:S01]  /*1190*/  IADD3 R9, P4, R4, R5.reuse, RZ ;  /* 0x0000000504097210 */ /* 0x080fe20007f9e0ff */
[----:B------:R-:W-:Y:S01]  /*11a0*/  IMAD R101, R109, 0x10, R100 ;  /* 0x000000106d657824 */ /* 0x000fe200078e0264 */
[----:B------:R-:W-:Y:S01]  /*11b0*/  IADD3 R8, P5, R3, R5, RZ ;  /* 0x0000000503087210 */ /* 0x000fe20007fbe0ff */
[----:B------:R-:W-:Y:S01]  /*11c0*/  IMAD R26, R26, R109, RZ ;  /* 0x0000006d1a1a7224 */ /* 0x000fe200078e02ff */
[----:B------:R-:W-:Y:S01]  /*11d0*/  LEA.HI.X.SX32 R14, R14, R90, 0x1, P3 ;  /* 0x0000005a0e0e7211 */ /* 0x000fe200018f0eff */
[----:B------:R-:W-:Y:S01]  /*11e0*/  IMAD R109, R109, 0x10, R101 ;  /* 0x000000106d6d7824 */ /* 0x000fe200078e0265 */
[-C--:B------:R-:W-:Y:S01]  /*11f0*/  IADD3 R16, P6, R11, R5.reuse, RZ ;  /* 0x000000050b107210 */ /* 0x080fe20007fde0ff */
[----:B------:R-:W-:Y:S01]  /*1200*/  IMAD.MOV.U32 R104, RZ, RZ, -0x800000 ;  /* 0xff800000ff687424 */ /* 0x000fe200078e00ff */
[----:B------:R-:W-:-:S02]  /*1210*/  IADD3 R15, P2, R7, R5, RZ ;  /* 0x00000005070f7210 */ /* 0x000fc40007f5e0ff */
[----:B------:R-:W-:Y:S02]  /*1220*/  CS2R R56, SRZ ;  /* 0x0000000000387805 */ /* 0x000fe4000001ff00 */
[----:B------:R-:W-:Y:S02]  /*1230*/  IADD3 R10, P3, R6, R5, RZ ;  /* 0x00000005060a7210 */ /* 0x000fe40007f7e0ff */
[----:B------:R-:W-:Y:S02]  /*1240*/  CS2R R58, SRZ ;  /* 0x00000000003a7805 */ /* 0x000fe4000001ff00 */
[-C--:B------:R-:W-:Y:S02]  /*1250*/  LEA.HI.X.SX32 R5, R4, R90.reuse, 0x1, P4 ;  /* 0x0000005a04057211 */ /* 0x080fe400020f0eff */
[----:B------:R-:W-:Y:S02]  /*1260*/  CS2R R60, SRZ ;  /* 0x00000000003c7805 */ /* 0x000fe4000001ff00 */
[----:B------:R-:W-:-:S02]  /*1270*/  LEA.HI.X.SX32 R4, R3, R90, 0x1, P5 ;  /* 0x0000005a03047211 */ /* 0x000fc400028f0eff */
[----:B------:R-:W-:Y:S02]  /*1280*/  CS2R R62, SRZ ;  /* 0x00000000003e7805 */ /* 0x000fe4000001ff00 */
[----:B------:R-:W-:Y:S01]  /*1290*/  IADD3.X R25, R28, UR5, R29, P0, P1 ;  /* 0x000000051c197c10 */ /* 0x000fe200087e241d */
[----:B------:R-:W-:Y:S01]  /*12a0*/  UIADD3 UR5, UR12, 0x4000, URZ ;  /* 0x000040000c057890 */ /* 0x000fe2000fffe03f */
[-C--:B------:R-:W-:Y:S02]  /*12b0*/  IADD3 R3, P1, R23, R21.reuse, RZ ;  /* 0x0000001517037210 */ /* 0x080fe40007f3e0ff */
[----:B------:R-:W-:Y:S02]  /*12c0*/  CS2R R64, SRZ ;  /* 0x0000000000407805 */ /* 0x000fe4000001ff00 */
[----:B------:R-:W-:Y:S01]  /*12d0*/  IADD3 R108, P4, R24, R21, RZ ;  /* 0x00000015186c7210 */ /* 0x000fe20007f9e0ff */
[----:B------:R-:W-:Y:S01]  /*12e0*/  USHF.R.U32.HI UR5, URZ, 0x4, UR5 ;  /* 0x000000043f057899 */ /* 0x000fe20008011605 */
[----:B------:R-:W-:-:S02]  /*12f0*/  LEA.HI.X.SX32 R11, R11, R90, 0x1, P6 ;  /* 0x0000005a0b0b7211 */ /* 0x000fc400030f0eff */
[----:B------:R-:W-:Y:S02]  /*1300*/  CS2R R66, SRZ ;  /* 0x0000000000427805 */ /* 0x000fe4000001ff00 */
[-C--:B------:R-:W-:Y:S01]  /*1310*/  LEA.HI.X.SX32 R7, R7, R90.reuse, 0x1, P2 ;  /* 0x0000005a07077211 */ /* 0x080fe200010f0eff */
[----:B------:R-:W-:Y:S01]  /*1320*/  USGXT.U32 UR6, UR5, 0xe ;  /* 0x0000000e0506789a */ /* 0x000fe20008000000 */
[----:B------:R-:W-:Y:S02]  /*1330*/  LEA.HI.X.SX32 R6, R6, R90, 0x1, P3 ;  /* 0x0000005a06067211 */ /* 0x000fe400018f0eff */
[----:B------:R-:W-:Y:S02]  /*1340*/  CS2R R68, SRZ ;  /* 0x0000000000447805 */ /* 0x000fe4000001ff00 */
[----:B------:R-:W-:Y:S02]  /*1350*/  LEA.HI.X.SX32 R23, R23, R25, 0x1, P1 ;  /* 0x0000001917177211 */ /* 0x000fe400008f0eff */
[----:B------:R-:W-:-:S02]  /*1360*/  CS2R R70, SRZ ;  /* 0x0000000000467805 */ /* 0x000fc4000001ff00 */
[-C--:B------:R-:W-:Y:S02]  /*1370*/  IADD3 R2, P2, R88, R21.reuse, RZ ;  /* 0x0000001558027210 */ /* 0x080fe40007f5e0ff */
[----:B------:R-:W-:Y:S02]  /*1380*/  CS2R R72, SRZ ;  /* 0x0000000000487805 */ /* 0x000fe4000001ff00 */
[----:B------:R-:W-:Y:S02]  /*1390*/  IADD3 R0, P3, R22, R21, RZ ;  /* 0x0000001516007210 */ /* 0x000fe40007f7e0ff */
[----:B------:R-:W-:Y:S02]  /*13a0*/  CS2R R74, SRZ ;  /* 0x00000000004a7805 */ /* 0x000fe4000001ff00 */
[----:B------:R-:W-:Y:S02]  /*13b0*/  LEA.HI.X.SX32 R90, R24, R25, 0x1, P4 ;  /* 0x00000019185a7211 */ /* 0x000fe400020f0eff */
[----:B------:R-:W-:-:S02]  /*13c0*/  CS2R R76, SRZ ;  /* 0x00000000004c7805 */ /* 0x000fc4000001ff00 */
[-C--:B------:R-:W-:Y:S02]  /*13d0*/  IADD3 R98, P1, R100, R21.reuse, RZ ;  /* 0x0000001564627210 */ /* 0x080fe40007f3e0ff */
[----:B------:R-:W-:Y:S02]  /*13e0*/  CS2R R78, SRZ ;  /* 0x00000000004e7805 */ /* 0x000fe4000001ff00 */
[----:B------:R-:W-:Y:S02]  /*13f0*/  SHF.R.U32.HI R24, RZ, 0x3, R114 ;  /* 0x00000003ff187819 */ /* 0x000fe40000011672 */
[----:B------:R-:W-:Y:S02]  /*1400*/  CS2R R80, SRZ ;  /* 0x0000000000507805 */ /* 0x000fe4000001ff00 */
[----:B------:R-:W-:Y:S02]  /*1410*/  IADD3 R112, P0, R26, R21, RZ ;  /* 0x000000151a707210 */ /* 0x000fe40007f1e0ff */
[----:B------:R-:W-:-:S02]  /*1420*/  CS2R R82, SRZ ;  /* 0x0000000000527805 */ /* 0x000fc4000001ff00 */
[-C--:B------:R-:W-:Y:S02]  /*1430*/  LEA.HI.X.SX32 R88, R88, R25.reuse, 0x1, P2 ;  /* 0x0000001958587211 */ /* 0x080fe400010f0eff */
[----:B------:R-:W-:Y:S02]  /*1440*/  CS2R R84, SRZ ;  /* 0x0000000000547805 */ /* 0x000fe4000001ff00 */
[-C--:B------:R-:W-:Y:S01]  /*1450*/  LEA.HI.X.SX32 R89, R22, R25.reuse, 0x1, P3 ;  /* 0x0000001916597211 */ /* 0x080fe200018f0eff */
[----:B------:R-:W-:Y:S01]  /*1460*/  IMAD.MOV.U32 R22, RZ, RZ, 0x3f800000 ;  /* 0x3f800000ff167424 */ /* 0x000fe200078e00ff */
[----:B------:R-:W-:Y:S02]  /*1470*/  LEA.HI.X.SX32 R100, R100, R25, 0x1, P1 ;  /* 0x0000001964647211 */ /* 0x000fe400008f0eff */
[----:B------:R-:W-:Y:S02]  /*1480*/  CS2R R86, SRZ ;  /* 0x0000000000567805 */ /* 0x000fe4000001ff00 */
[-C--:B------:R-:W-:Y:S01]  /*1490*/  IADD3 R99, P2, R101, R21.reuse, RZ ;  /* 0x0000001565637210 */ /* 0x080fe20007f5e0ff */
[----:B------:R-:W-:Y:S01]  /*14a0*/  UMOV UR10, 0xfffffffe ;  /* 0xfffffffe000a7882 */ /* 0x000fe20000000000 */
[----:B------:R-:W-:Y:S01]  /*14b0*/  IADD3 R110, P3, R109, R21, RZ ;  /* 0x000000156d6e7210 */ /* 0x000fe20007f7e0ff */
[----:B------:R-:W-:Y:S01]  /*14c0*/  IMAD.MOV.U32 R21, RZ, RZ, 0x3f800000 ;  /* 0x3f800000ff157424 */ /* 0x000fe200078e00ff */
[----:B------:R-:W-:Y:S01]  /*14d0*/  LOP3.LUT P1, RZ, R114, 0x2, RZ, 0xc0, !PT ;  /* 0x0000000272ff7812 */ /* 0x000fe2000782c0ff */
[----:B------:R-:W-:Y:S01]  /*14e0*/  UMOV UR11, 0x7fffffdf ;  /* 0x7fffffdf000b7882 */ /* 0x000fe20000000000 */
[----:B------:R-:W-:Y:S01]  /*14f0*/  LOP3.LUT R107, R24, 0x30, RZ, 0xc0, !PT ;  /* 0x00000030186b7812 */ /* 0x000fe200078ec0ff */
[----:B------:R-:W-:Y:S01]  /*1500*/  UMOV UR7, URZ ;  /* 0x0000003f00077c82 */ /* 0x000fe20008000000 */
[-C--:B------:R-:W-:Y:S01]  /*1510*/  LEA.HI.X.SX32 R111, R26, R25.reuse, 0x1, P0 ;  /* 0x000000191a6f7211 */ /* 0x080fe200000f0eff */
[----:B------:R-:W-:Y:S01]  /*1520*/  UMOV UR4, URZ ;  /* 0x0000003f00047c82 */ /* 0x000fe20008000000 */
[-C--:B------:R-:W-:Y:S01]  /*1530*/  LEA.HI.X.SX32 R101, R101, R25.reuse, 0x1, P2 ;  /* 0x0000001965657211 */ /* 0x080fe200010f0eff */
[----:B------:R-:W-:Y:S01]  /*1540*/  UIADD3.64 UR10, UR6, -UR10, URZ ;  /* 0x8000000a060a7297 */ /* 0x000fe2000fffe03f */
[----:B------:R-:W-:Y:S01]  /*1550*/  LEA.HI.X.SX32 R109, R109, R25, 0x1, P3 ;  /* 0x000000196d6d7211 */ /* 0x000fe200018f0eff */
[----:B------:R-:W-:Y:S01]  /*1560*/  UMOV UR5, URZ ;  /* 0x0000003f00057c82 */ /* 0x000fe20008000000 */
[----:B------:R-:W-:Y:S01]  /*1570*/  LOP3.LUT P0, RZ, R114, 0x1, RZ, 0xc0, !PT ;  /* 0x0000000172ff7812 */ /* 0x000fe2000780c0ff */
[----:B------:R-:W-:Y:S01]  /*1580*/  ULDC UR14, c[0x0][0x238] ;  /* 0x00008e00000e7ab9 */ /* 0x000fe20000000800 */
[----:B------:R-:W-:Y:S01]  /*1590*/  SEL R105, R105, 0x1054, !P1 ;  /* 0x0000105469697807 */ /* 0x000fe20004800000 */
[----:B------:R-:W-:Y:S01]  /*15a0*/  UMOV UR22, UR6 ;  /* 0x0000000600167c82 */ /* 0x000fe20008000000 */
[----:B------:R-:W-:Y:S01]  /*15b0*/  SEL R106, R106, 0x3276, !P1 ;  /* 0x000032766a6a7807 */ /* 0x000fe20004800000 */
[----:B------:R-:W-:Y:S01]  /*15c0*/  UMOV UR23, 0x80000020 ;  /* 0x8000002000177882 */ /* 0x000fe20000000000 */
[----:B------:R-:W-:-:S07]  /*15d0*/  LOP3.LUT R107, R107, 0x1ff, R114, 0x78, !PT ;  /* 0x000001ff6b6b7812 */ /* 0x000fce00078e7872 */
.L_x_1:
[----:B------:R-:W-:Y:S02]  /*15e0*/  SHF.R.S32.HI R33, RZ, 0x1f, R103 ;  /* 0x0000001fff217819 */ /* 0x000fe40000011467 */
[C---:B------:R-:W-:Y:S02]  /*15f0*/  IADD3 R28, P1, R103.reuse, R19, RZ ;  /* 0x00000013671c7210 */ /* 0x040fe40007f3e0ff */
[----:B------:R-:W-:-:S03]  /*1600*/  IADD3 R26, P2, R103, R18, RZ ;  /* 0x00000012671a7210 */ /* 0x000fc60007f5e0ff */
[----:B------:R-:W-:Y:S01]  /*1610*/  IMAD.X R29, R33, 0x1, R14, P1 ;  /* 0x00000001211d7824 */ /* 0x000fe200008e060e */
[----:B------:R-:W-:Y:S01]  /*1620*/  IADD3 R24, P1, R103, R10, RZ ;  /* 0x0000000a67187210 */ /* 0x000fe20007f3e0ff */
[----:B------:R-:W-:Y:S01]  /*1630*/  IMAD.X R27, R33, 0x1, R13, P2 ;  /* 0x00000001211b7824 */ /* 0x000fe200010e060d */
[----:B------:R-:W-:Y:S02]  /*1640*/  IADD3 R30, P2, R103, R17, RZ ;  /* 0x00000011671e7210 */ /* 0x000fe40007f5e0ff */
[----:B------:R0:W2:Y:S01]  /*1650*/  LDG.E.U8 R32, desc[UR16][R28.64] ;  /* 0x000000101c207981 */ /* 0x0000a2000c1e1100 */
[C---:B------:R-:W-:Y:S02]  /*1660*/  IMAD.X R25, R33.reuse, 0x1, R6, P1 ;  /* 0x0000000121197824 */ /* 0x040fe400008e0606 */
[----:B------:R-:W-:Y:S01]  /*1670*/  IMAD.X R31, R33, 0x1, R12, P2 ;  /* 0x00000001211f7824 */ /* 0x000fe200010e060c */
[----:B------:R1:W3:Y:S04]  /*1680*/  LDG.E.U8 R34, desc[UR16][R26.64] ;  /* 0x000000101a227981 */ /* 0x0002e8000c1e1100 */
[----:B------:R4:W5:Y:S01]  /*1690*/  LDG.E.U8 R92, desc[UR16][R24.64] ;  /* 0x00000010185c7981 */ /* 0x000962000c1e1100 */
[----:B0-----:R-:W-:-:S03]  /*16a0*/  IADD3 R28, P1, R103, R9, RZ ;  /* 0x00000009671c7210 */ /* 0x001fc60007f3e0ff */
[----:B------:R0:W5:Y:S01]  /*16b0*/  LDG.E.U8 R94, desc[UR16][R30.64] ;  /* 0x000000101e5e7981 */ /* 0x000162000c1e1100 */
[----:B-1----:R-:W-:Y:S01]  /*16c0*/  IADD3 R26, P2, R103, R16, RZ ;  /* 0x00000010671a7210 */ /* 0x002fe20007f5e0ff */
[----:B------:R-:W-:Y:S01]  /*16d0*/  IMAD.X R29, R33, 0x1, R5, P1 ;  /* 0x00000001211d7824 */ /* 0x000fe200008e0605 */
[----:B----4-:R-:W-:-:S03]  /*16e0*/  IADD3 R24, P3, R103, R8, RZ ;  /* 0x0000000867187210 */ /* 0x010fc60007f7e0ff */
[----:B------:R-:W-:Y:S01]  /*16f0*/  IMAD.X R27, R33, 0x1, R11, P2 ;  /* 0x00000001211b7824 */ /* 0x000fe200010e060b */
[----:B------:R-:W4:Y:S01]  /*1700*/  LDG.E.U8 R96, desc[UR16][R28.64] ;  /* 0x000000101c607981 */ /* 0x000f22000c1e1100 */
[----:B0-----:R-:W-:Y:S01]  /*1710*/  IADD3 R30, P1, R103, R15, RZ ;  /* 0x0000000f671e7210 */ /* 0x001fe20007f3e0ff */
[C---:B------:R-:W-:Y:S02]  /*1720*/  IMAD.X R25, R33.reuse, 0x1, R4, P3 ;  /* 0x0000000121197824 */ /* 0x040fe400018e0604 */
[----:B------:R-:W4:Y:S02]  /*1730*/  LDG.E.U8 R116, desc[UR16][R26.64] ;  /* 0x000000101a747981 */ /* 0x000f24000c1e1100 */
[----:B------:R-:W-:Y:S02]  /*1740*/  IMAD.X R31, R33, 0x1, R7, P1 ;  /* 0x00000001211f7824 */ /* 0x000fe400008e0607 */
[----:B------:R-:W4:Y:S04]  /*1750*/  LDG.E.U8 R118, desc[UR16][R24.64] ;  /* 0x0000001018767981 */ /* 0x000f28000c1e1100 */
[----:B------:R-:W4:Y:S01]  /*1760*/  LDG.E.U8 R120, desc[UR16][R30.64] ;  /* 0x000000101e787981 */ /* 0x000f22000c1e1100 */
[----:B------:R-:W-:Y:S01]  /*1770*/  BAR.SYNC.DEFER_BLOCKING 0x0 ;  /* 0x0000000000007b1d */ /* 0x000fe20000010000 */
[----:B------:R-:W-:-:S04]  /*1780*/  USHF.L.U32 UR6, UR18, 0x6, URZ ;  /* 0x0000000612067899 */ /* 0x000fc8000800063f */
[----:B------:R-:W-:-:S04]  /*1790*/  ULOP3.LUT UR6, UR6, 0x300, URZ, 0xc0, !UPT ;  /* 0x0000030006067892 */ /* 0x000fc8000f8ec03f */
[----:B------:R-:W-:-:S04]  /*17a0*/  ULEA.HI UR6, UR12, UR6, URZ, 0x1c ;  /* 0x000000060c067291 */ /* 0x000fc8000f8fe03f */
[----:B------:R-:W-:Y:S01]  /*17b0*/  ULOP3.LUT UR6, UR6, 0x3fff, URZ, 0xc0, !UPT ;  /* 0x00003fff06067892 */ /* 0x000fe2000f8ec03f */
[----:B------:R-:W-:-:S06]  /*17c0*/  UMOV UR21, 0x80000020 ;  /* 0x8000002000157882 */ /* 0x000fcc0000000000 */
[----:B------:R-:W-:Y:S01]  /*17d0*/  UMOV UR20, UR6 ;  /* 0x0000000600147c82 */ /* 0x000fe20008000000 */
[----:B------:R-:W-:Y:S01]  /*17e0*/  UMOV UR8, 0xfffffffe ;  /* 0xfffffffe00087882 */ /* 0x000fe20000000000 */
[----:B------:R-:W-:Y:S01]  /*17f0*/  UMOV UR9, 0x7fffffdf ;  /* 0x7fffffdf00097882 */ /* 0x000fe20000000000 */
[----:B------:R-:W-:Y:S02]  /*1800*/  UMOV UR7, URZ ;  /* 0x0000003f00077c82 */ /* 0x000fe40008000000 */
[----:B------:R-:W-:Y:S02]  /*1810*/  UIADD3.64 UR8, UR6, -UR8, URZ ;  /* 0x8000000806087297 */ /* 0x000fe4000fffe03f */
[----:B------:R-:W-:Y:S01]  /*1820*/  USHF.R.S32.HI UR6, URZ, 0x1f, UR4 ;  /* 0x0000001f3f067899 */ /* 0x000fe20008011404 */
[----:B--2---:R-:W-:Y:S04]  /*1830*/  STS.U8 [R107+UR12+0x4000], R32 ;  /* 0x004000206b007988 */ /* 0x004fe8000800000c */
[----:B---3--:R0:W-:Y:S04]  /*1840*/  STS.U8 [R107+UR12+0x4200], R34 ;  /* 0x004200226b007988 */ /* 0x0081e8000800000c */
[----:B-----5:R1:W-:Y:S04]  /*1850*/  STS.U8 [R107+UR12+0x4400], R92 ;  /* 0x0044005c6b007988 */ /* 0x0203e8000800000c */
[----:B------:R-:W-:Y:S04]  /*1860*/  STS.U8 [R107+UR12+0x4600], R94 ;  /* 0x0046005e6b007988 */ /* 0x000fe8000800000c */
[----:B----4-:R2:W-:Y:S04]  /*1870*/  STS.U8 [R107+UR12+0x4800], R96 ;  /* 0x004800606b007988 */ /* 0x0105e8000800000c */
[----:B------:R3:W-:Y:S04]  /*1880*/  STS.U8 [R107+UR12+0x4a00], R116 ;  /* 0x004a00746b007988 */ /* 0x0007e8000800000c */
[----:B------:R4:W-:Y:S04]  /*1890*/  STS.U8 [R107+UR12+0x4c00], R118 ;  /* 0x004c00766b007988 */ /* 0x0009e8000800000c */
[----:B------:R5:W-:Y:S01]  /*18a0*/  STS.U8 [R107+UR12+0x4e00], R120 ;  /* 0x004e00786b007988 */ /* 0x000be2000800000c */
[----:B------:R0:W-:Y:S06]  /*18b0*/  MEMBAR.ALL.CTA ;  /* 0x0000000000007992 */ /* 0x0001ec0000008000 */
[----:B0-----:R-:W0:Y:S02]  /*18c0*/  FENCE.VIEW.ASYNC.S ;  /* 0x00000000000073c6 */ /* 0x001e240000000000 */
[----:B0-----:R-:W-:Y:S06]  /*18d0*/  BAR.SYNC.DEFER_BLOCKING 0x0 ;  /* 0x0000000000007b1d */ /* 0x001fec0000010000 */
[----:B------:R-:W-:-:S06]  /*18e0*/  WARPGROUP.ARRIVE ;  /* 0x00000000000079c5 */ /* 0x000fcc0000000000 */
[----:B------:R-:W-:Y:S01]  /*18f0*/  QGMMA.64x64x32.F32.E4M3.E4M3 R24, gdesc[UR20], RZ, !UPT ;  /* 0x00e00000141879f3 */ /* 0x000fe2000c7008ff */
[----:B-1----:R-:W-:-:S04]  /*1900*/  IADD3 R92, P1, R3, UR4, RZ ;  /* 0x00000004035c7c10 */ /* 0x002fc8000ff3e0ff */
[----:B------:R-:W-:Y:S02]  /*1910*/  IADD3.X R93, R23, UR6, RZ, P1, !PT ;  /* 0x00000006175d7c10 */ /* 0x000fe40008ffe4ff */
[----:B--2---:R-:W-:Y:S02]  /*1920*/  IADD3 R96, P1, R98, UR4, RZ ;  /* 0x0000000462607c10 */ /* 0x004fe4000ff3e0ff */
[----:B------:R-:W-:Y:S01]  /*1930*/  IADD3 R94, P2, R2, UR4, RZ ;  /* 0x00000004025e7c10 */ /* 0x000fe2000ff5e0ff */
[----:B------:R0:W2:Y:S01]  /*1940*/  LDG.E.U8 R115, desc[UR16][R92.64] ;  /* 0x000000105c737981 */ /* 0x0000a2000c1e1100 */
[----:B------:R-:W-:Y:S02]  /*1950*/  IADD3.X R97, R100, UR6, RZ, P1, !PT ;  /* 0x0000000664617c10 */ /* 0x000fe40008ffe4ff */
[----:B------:R-:W-:-:S03]  /*1960*/  IADD3.X R95, R88, UR6, RZ, P2, !PT ;  /* 0x00000006585f7c10 */ /* 0x000fc600097fe4ff */
[----:B------:R-:W2:Y:S01]  /*1970*/  LDG.E.U8 R96, desc[UR16][R96.64] ;  /* 0x0000001060607981 */ /* 0x000ea2000c1e1100 */
[----:B------:R-:W-:Y:S01]  /*1980*/  QGMMA.64x64x32.F32.E4M3.E4M3 R24, gdesc[UR8], R24, gsb0 ;  /* 0x00e00000081879f3 */ /* 0x000fe20008000818 */
[----:B0-----:R-:W-:Y:S02]  /*1990*/  IADD3 R92, P1, R0, UR4, RZ ;  /* 0x00000004005c7c10 */ /* 0x001fe4000ff3e0ff */
[----:B---3--:R0:W3:Y:S02]  /*19a0*/  LDG.E.U8 R116, desc[UR16][R94.64] ;  /* 0x000000105e747981 */ /* 0x0080e4000c1e1100 */
[----:B------:R-:W-:-:S05]  /*19b0*/  IADD3.X R93, R89, UR6, RZ, P1, !PT ;  /* 0x00000006595d7c10 */ /* 0x000fca0008ffe4ff */
[----:B------:R1:W3:Y:S01]  /*19c0*/  LDG.E.U8 R97, desc[UR16][R92.64] ;  /* 0x000000105c617981 */ /* 0x0002e2000c1e1100 */
[----:B0-----:R-:W-:-:S04]  /*19d0*/  IADD3 R94, P2, R99, UR4, RZ ;  /* 0x00000004635e7c10 */ /* 0x001fc8000ff5e0ff */
[----:B------:R-:W-:Y:S02]  /*19e0*/  IADD3.X R95, R101, UR6, RZ, P2, !PT ;  /* 0x00000006655f7c10 */ /* 0x000fe400097fe4ff */
[----:B-1----:R-:W-:-:S03]  /*19f0*/  IADD3 R92, P1, R108, UR4, RZ ;  /* 0x000000046c5c7c10 */ /* 0x002fc6000ff3e0ff */
[----:B------:R-:W3:Y:S01]  /*1a00*/  LDG.E.U8 R94, desc[UR16][R94.64] ;  /* 0x000000105e5e7981 */ /* 0x000ee2000c1e1100 */
[----:B------:R-:W-:-:S05]  /*1a10*/  IADD3.X R93, R90, UR6, RZ, P1, !PT ;  /* 0x000000065a5d7c10 */ /* 0x000fca0008ffe4ff */
[----:B----4-:R0:W4:Y:S02]  /*1a20*/  LDG.E.U8 R118, desc[UR16][R92.64] ;  /* 0x000000105c767981 */ /* 0x010124000c1e1100 */
[----:B0-----:R-:W-:-:S04]  /*1a30*/  IADD3 R92, P1, R110, UR4, RZ ;  /* 0x000000046e5c7c10 */ /* 0x001fc8000ff3e0ff */
[----:B------:R-:W-:-:S05]  /*1a40*/  IADD3.X R93, R109, UR6, RZ, P1, !PT ;  /* 0x000000066d5d7c10 */ /* 0x000fca0008ffe4ff */
[----:B------:R0:W4:Y:S02]  /*1a50*/  LDG.E.U8 R119, desc[UR16][R92.64] ;  /* 0x000000105c777981 */ /* 0x000124000c1e1100 */
[----:B0-----:R-:W-:Y:S01]  /*1a60*/  IADD3 R92, P1, R112, UR4, RZ ;  /* 0x00000004705c7c10 */ /* 0x001fe2000ff3e0ff */
[----:B------:R-:W-:Y:S02]  /*1a70*/  WARPGROUP.DEPBAR.LE gsb0, 0x0 ;  /* 0x00008000000079c5 */ /* 0x000fe40000010000 */
[----:B------:R-:W-:Y:S01]  /*1a80*/  FMUL R95, R26, UR14 ;  /* 0x0000000e1a5f7c20 */ /* 0x000fe20008400000 */
[----:B------:R-:W-:-:S05]  /*1a90*/  FMUL R122, R27, UR14 ;  /* 0x0000000e1b7a7c20 */ /* 0x000fca0008400000 */
[----:B------:R-:W-:Y:S01]  /*1aa0*/  FMNMX R122, R95, R122, !PT ;  /* 0x0000007a5f7a7209 */ /* 0x000fe20007800000 */
[----:B------:R-:W-:-:S05]  /*1ab0*/  FMUL R95, R30, UR14 ;  /* 0x0000000e1e5f7c20 */ /* 0x000fca0008400000 */
[----:B------:R-:W-:Y:S01]  /*1ac0*/  FMNMX R122, R95, R122, !PT ;  /* 0x0000007a5f7a7209 */ /* 0x000fe20007800000 */
[----:B------:R-:W-:Y:S01]  /*1ad0*/  FMUL R95, R31, UR14 ;  /* 0x0000000e1f5f7c20 */ /* 0x000fe20008400000 */
[----:B------:R-:W-:-:S04]  /*1ae0*/  IADD3.X R93, R111, UR6, RZ, P1, !PT ;  /* 0x000000066f5d7c10 */ /* 0x000fc80008ffe4ff */
[----:B------:R-:W-:Y:S01]  /*1af0*/  FMNMX R122, R95, R122, !PT ;  /* 0x0000007a5f7a7209 */ /* 0x000fe20007800000 */
[----:B------:R-:W-:Y:S01]  /*1b00*/  FMUL R95, R34, UR14 ;  /* 0x0000000e225f7c20 */ /* 0x000fe20008400000 */
[----:B-----5:R0:W5:Y:S04]  /*1b10*/  LDG.E.U8 R120, desc[UR16][R92.64] ;  /* 0x000000105c787981 */ /* 0x020168000c1e1100 */
[----:B------:R-:W-:Y:S01]  /*1b20*/  FMNMX R95, R95, R122, !PT ;  /* 0x0000007a5f5f7209 */ /* 0x000fe20007800000 */
[----:B0-----:R-:W-:Y:S01]  /*1b30*/  FMUL R92, R35, UR14 ;  /* 0x0000000e235c7c20 */ /* 0x001fe20008400000 */
[----:B------:R-:W-:Y:S01]  /*1b40*/  FMUL R93, R24, UR14 ;  /* 0x0000000e185d7c20 */ /* 0x000fe20008400000 */
[----:B------:R-:W-:Y:S03]  /*1b50*/  BAR.SYNC.DEFER_BLOCKING 0x0 ;  /* 0x0000000000007b1d */ /* 0x000fe60000010000 */
[----:B------:R-:W-:Y:S01]  /*1b60*/  FMNMX R95, R92, R95, !PT ;  /* 0x0000005f5c5f7209 */ /* 0x000fe20007800000 */
[----:B------:R-:W-:-:S05]  /*1b70*/  FMUL R92, R38, UR14 ;  /* 0x0000000e265c7c20 */ /* 0x000fca0008400000 */
        /* <DEDUP_REMOVED lines=17> */
[----:B------:R-:W-:Y:S01]  /*1c90*/  FMUL R92, R55, UR14 ;  /* 0x0000000e375c7c20 */ /* 0x000fe20008400000 */
[----:B------:R-:W-:-:S04]  /*1ca0*/  FMUL R122, R25, UR14 ;  /* 0x0000000e197a7c20 */ /* 0x000fc80008400000 */
[----:B------:R-:W-:Y:S02]  /*1cb0*/  FMNMX R92, R92, R95, !PT ;  /* 0x0000005f5c5c7209 */ /* 0x000fe40007800000 */
[----:B------:R-:W-:Y:S01]  /*1cc0*/  FMNMX R122, R93, R122, !PT ;  /* 0x0000007a5d7a7209 */ /* 0x000fe20007800000 */
[----:B------:R-:W-:Y:S02]  /*1cd0*/  FMUL R95, R28, UR14 ;  /* 0x0000000e1c5f7c20 */ /* 0x000fe40008400000 */
[----:B------:R-:W0:Y:S03]  /*1ce0*/  SHFL.BFLY PT, R93, R92, 0x2, 0x1f ;  /* 0x0c401f005c5d7f89 */ /* 0x000e2600000e0000 */
        /* <DEDUP_REMOVED lines=8> */
[----:B0-----:R-:W-:-:S04]  /*1d70*/  FMNMX R93, R92, R93, !PT ;  /* 0x0000005d5c5d7209 */ /* 0x001fc80007800000 */
[----:B------:R-:W-:Y:S01]  /*1d80*/  FMNMX R122, R95, R122, !PT ;  /* 0x0000007a5f7a7209 */ /* 0x000fe20007800000 */
[----:B------:R-:W0:Y:S01]  /*1d90*/  SHFL.BFLY PT, R92, R93, 0x1, 0x1f ;  /* 0x0c201f005d5c7f89 */ /* 0x000e2200000e0000 */
        /* <DEDUP_REMOVED lines=9> */
[----:B------:R-:W-:Y:S01]  /*1e30*/  FMUL R95, R45, UR14 ;  /* 0x0000000e2d5f7c20 */ /* 0x000fe20008400000 */
[----:B------:R-:W-:Y:S01]  /*1e40*/  FMNMX R92, R117, R104, !PT ;  /* 0x00000068755c7209 */ /* 0x000fe20007800000 */
[----:B------:R-:W-:-:S03]  /*1e50*/  FMUL R93, R48, UR14 ;  /* 0x0000000e305d7c20 */ /* 0x000fc60008400000 */
[----:B------:R-:W-:Y:S01]  /*1e60*/  FMNMX R122, R95, R122, !PT ;  /* 0x0000007a5f7a7209 */ /* 0x000fe20007800000 */
[----:B------:R-:W-:-:S03]  /*1e70*/  FFMA R26, R26, UR14, -R92 ;  /* 0x0000000e1a1a7c23 */ /* 0x000fc6000800085c */
[----:B------:R-:W-:Y:S01]  /*1e80*/  FMNMX R95, R93, R122, !PT ;  /* 0x0000007a5d5f7209 */ /* 0x000fe20007800000 */
[----:B------:R-:W-:Y:S01]  /*1e90*/  FMUL R93, R26, 1.4426950216293334961 ;  /* 0x3fb8aa3b1a5d7820 */ /* 0x000fe20000400000 */
[----:B------:R-:W-:Y:S01]  /*1ea0*/  FMUL R26, R49, UR14 ;  /* 0x0000000e311a7c20 */ /* 0x000fe20008400000 */
[----:B------:R-:W-:-:S04]  /*1eb0*/  FFMA R117, R27, UR14, -R92 ;  /* 0x0000000e1b757c23 */ /* 0x000fc8000800085c */
[----:B------:R-:W-:Y:S01]  /*1ec0*/  FMNMX R27, R26, R95, !PT ;  /* 0x0000005f1a1b7209 */ /* 0x000fe20007800000 */
[----:B------:R-:W-:-:S05]  /*1ed0*/  FMUL R26, R52, UR14 ;  /* 0x0000000e341a7c20 */ /* 0x000fca0008400000 */
[----:B------:R-:W-:Y:S01]  /*1ee0*/  FMNMX R27, R26, R27, !PT ;  /* 0x0000001b1a1b7209 */ /* 0x000fe20007800000 */
[----:B------:R-:W-:-:S05]  /*1ef0*/  FMUL R26, R53, UR14 ;  /* 0x0000000e351a7c20 */ /* 0x000fca0008400000 */
[----:B------:R-:W-:-:S05]  /*1f00*/  FMNMX R26, R26, R27, !PT ;  /* 0x0000001b1a1a7209 */ /* 0x000fca0007800000 */
[----:B------:R-:W0:Y:S01]  /*1f10*/  SHFL.BFLY PT, R27, R26, 0x2, 0x1f ;  /* 0x0c401f001a1b7f89 */ /* 0x000e2200000e0000 */
[----:B------:R-:W-:-:S01]  /*1f20*/  FFMA R30, R30, UR14, -R92 ;  /* 0x0000000e1e1e7c23 */ /* 0x000fc2000800085c */
[----:B------:R-:W-:-:S03]  /*1f30*/  FMUL R95, R117, 1.4426950216293334961 ;  /* 0x3fb8aa3b755f7820 */ /* 0x000fc60000400000 */
[----:B------:R-:W-:Y:S01]  /*1f40*/  FMUL R117, R30, 1.4426950216293334961 ;  /* 0x3fb8aa3b1e757820 */ /* 0x000fe20000400000 */
[----:B------:R-:W-:-:S04]  /*1f50*/  FFMA R30, R34, UR14, -R92 ;  /* 0x0000000e221e7c23 */ /* 0x000fc8000800085c */
[----:B------:R-:W-:Y:S01]  /*1f60*/  FMUL R121, R30, 1.4426950216293334961 ;  /* 0x3fb8aa3b1e797820 */ /* 0x000fe20000400000 */
[----:B------:R-:W-:-:S01]  /*1f70*/  FFMA R30, R35, UR14, -R92 ;  /* 0x0000000e231e7c23 */ /* 0x000fc2000800085c */
[----:B0-----:R-:W-:-:S05]  /*1f80*/  FMNMX R27, R26, R27, !PT ;  /* 0x0000001b1a1b7209 */ /* 0x001fca0007800000 */
[----:B------:R-:W0:Y:S01]  /*1f90*/  SHFL.BFLY PT, R26, R27, 0x1, 0x1f ;  /* 0x0c201f001b1a7f89 */ /* 0x000e2200000e0000 */
[----:B------:R-:W-:Y:S01]  /*1fa0*/  FMUL R122, R30, 1.4426950216293334961 ;  /* 0x3fb8aa3b1e7a7820 */ /* 0x000fe20000400000 */
[--C-:B------:R-:W-:Y:S01]  /*1fb0*/  FFMA R31, R31, UR14, -R92.reuse ;  /* 0x0000000e1f1f7c23 */ /* 0x100fe2000800085c */
[----:B------:R-:W-:-:S03]  /*1fc0*/  FFMA R30, R38, UR14, -R92 ;  /* 0x0000000e261e7c23 */ /* 0x000fc6000800085c */
[----:B------:R-:W-:Y:S01]  /*1fd0*/  FMUL R31, R31, 1.4426950216293334961 ;  /* 0x3fb8aa3b1f1f7820 */ /* 0x000fe20000400000 */
[----:B------:R-:W-:Y:S01]  /*1fe0*/  FMUL R123, R30, 1.4426950216293334961 ;  /* 0x3fb8aa3b1e7b7820 */ /* 0x000fe20000400000 */
[--C-:B------:R-:W-:Y:S02]  /*1ff0*/  FFMA R30, R39, UR14, -R92.reuse ;  /* 0x0000000e271e7c23 */ /* 0x100fe4000800085c */
[----:B------:R1:W-:Y:S02]  /*2000*/  MUFU.EX2 R34, R31 ;  /* 0x0000001f00227308 */ /* 0x0003e40000000800 */
[----:B-1----:R-:W-:Y:S01]  /*2010*/  FMUL R31, R30, 1.4426950216293334961 ;  /* 0x3fb8aa3b1e1f7820 */ /* 0x002fe20000400000 */
[----:B------:R-:W-:-:S05]  /*2020*/  FFMA R30, R42, UR14, -R92 ;  /* 0x0000000e2a1e7c23 */ /* 0x000fca000800085c */
[----:B------:R1:W-:Y:S01]  /*2030*/  MUFU.EX2 R35, R121 ;  /* 0x0000007900237308 */ /* 0x0003e20000000800 */
[----:B0-----:R-:W-:Y:S01]  /*2040*/  FMNMX R27, R27, R26, !PT ;  /* 0x0000001a1b1b7209 */ /* 0x001fe20007800000 */
[--C-:B------:R-:W-:Y:S01]  /*2050*/  FFMA R26, R54, UR14, -R92.reuse ;  /* 0x0000000e361a7c23 */ /* 0x100fe2000800085c */
[----:B-1----:R-:W-:Y:S01]  /*2060*/  FMUL R121, R30, 1.4426950216293334961 ;  /* 0x3fb8aa3b1e797820 */ /* 0x002fe20000400000 */
[----:B------:R-:W-:-:S04]  /*2070*/  FFMA R30, R43, UR14, -R92 ;  /* 0x0000000e2b1e7c23 */ /* 0x000fc8000800085c */
[----:B------:R0:W-:Y:S01]  /*2080*/  MUFU.EX2 R38, R122 ;  /* 0x0000007a00267308 */ /* 0x0001e20000000800 */
[----:B------:R-:W-:Y:S01]  /*2090*/  FMNMX R54, R27, R102, !PT ;  /* 0x000000661b367209 */ /* 0x000fe20007800000 */
[----:B------:R-:W-:Y:S01]  /*20a0*/  FMUL R27, R26, 1.4426950216293334961 ;  /* 0x3fb8aa3b1a1b7820 */ /* 0x000fe20000400000 */
[----:B------:R-:W-:-:S01]  /*20b0*/  FFMA R26, R55, UR14, -R92 ;  /* 0x0000000e371a7c23 */ /* 0x000fc2000800085c */
[----:B0-----:R-:W-:Y:S01]  /*20c0*/  FMUL R122, R30, 1.4426950216293334961 ;  /* 0x3fb8aa3b1e7a7820 */ /* 0x001fe20000400000 */
[----:B------:R-:W-:-:S03]  /*20d0*/  FFMA R30, R46, UR14, -R92 ;  /* 0x0000000e2e1e7c23 */ /* 0x000fc6000800085c */
[----:B------:R0:W-:Y:S01]  /*20e0*/  MUFU.EX2 R39, R123 ;  /* 0x0000007b00277308 */ /* 0x0001e20000000800 */
[----:B------:R-:W-:-:S01]  /*20f0*/  FFMA R24, R24, UR14, -R54 ;  /* 0x0000000e18187c23 */ /* 0x000fc20008000836 */
[----:B------:R-:W-:Y:S01]  /*2100*/  FMUL R26, R26, 1.4426950216293334961 ;  /* 0x3fb8aa3b1a1a7820 */ /* 0x000fe20000400000 */
[----:B0-----:R-:W-:Y:S01]  /*2110*/  FMUL R123, R30, 1.4426950216293334961 ;  /* 0x3fb8aa3b1e7b7820 */ /* 0x001fe20000400000 */
[----:B------:R-:W-:-:S04]  /*2120*/  FFMA R30, R47, UR14, -R92 ;  /* 0x0000000e2f1e7c23 */ /* 0x000fc8000800085c */
[----:B------:R0:W-:Y:S01]  /*2130*/  MUFU.EX2 R47, R123 ;  /* 0x0000007b002f7308 */ /* 0x0001e20000000800 */
[----:B------:R-:W-:-:S01]  /*2140*/  FFMA R25, R25, UR14, -R54 ;  /* 0x0000000e19197c23 */ /* 0x000fc20008000836 */
[----:B0-----:R-:W-:Y:S01]  /*2150*/  FMUL R123, R24, 1.4426950216293334961 ;  /* 0x3fb8aa3b187b7820 */ /* 0x001fe20000400000 */
[----:B------:R-:W-:-:S05]  /*2160*/  FFMA R24, R32, UR14, -R54 ;  /* 0x0000000e20187c23 */ /* 0x000fca0008000836 */
[----:B------:R0:W-:Y:S01]  /*2170*/  MUFU.EX2 R42, R31 ;  /* 0x0000001f002a7308 */ /* 0x0001e20000000800 */
[----:B------:R-:W-:-:S07]  /*2180*/  FMUL R25, R25, 1.4426950216293334961 ;  /* 0x3fb8aa3b19197820 */ /* 0x000fce0000400000 */
[----:B------:R-:W-:Y:S01]  /*2190*/  MUFU.EX2 R46, R122 ;  /* 0x0000007a002e7308 */ /* 0x000fe20000000800 */
[----:B0-----:R-:W-:Y:S01]  /*21a0*/  FMUL R31, R30, 1.4426950216293334961 ;  /* 0x3fb8aa3b1e1f7820 */ /* 0x001fe20000400000 */
[----:B------:R-:W-:-:S06]  /*21b0*/  FFMA R30, R50, UR14, -R92 ;  /* 0x0000000e321e7c23 */ /* 0x000fcc000800085c */
[----:B------:R0:W-:Y:S01]  /*21c0*/  MUFU.EX2 R122, R26 ;  /* 0x0000001a007a7308 */ /* 0x0001e20000000800 */
[----:B------:R-:W-:Y:S01]  /*21d0*/  FMUL R124, R30, 1.4426950216293334961 ;  /* 0x3fb8aa3b1e7c7820 */ /* 0x000fe20000400000 */
[--C-:B------:R-:W-:Y:S01]  /*21e0*/  FFMA R28, R28, UR14, -R54.reuse ;  /* 0x0000000e1c1c7c23 */ /* 0x100fe20008000836 */
[----:B0-----:R-:W-:Y:S01]  /*21f0*/  FMUL R26, R24, 1.4426950216293334961 ;  /* 0x3fb8aa3b181a7820 */ /* 0x001fe20000400000 */
[----:B------:R-:W-:-:S04]  /*2200*/  FFMA R24, R33, UR14, -R54 ;  /* 0x0000000e21187c23 */ /* 0x000fc80008000836 */
[----:B------:R0:W-:Y:S01]  /*2210*/  MUFU.EX2 R55, R27 ;  /* 0x0000001b00377308 */ /* 0x0001e20000000800 */
[----:B------:R-:W-:-:S01]  /*2220*/  FFMA R30, R51, UR14, -R92 ;  /* 0x0000000e331e7c23 */ /* 0x000fc2000800085c */
[----:B------:R-:W-:Y:S01]  /*2230*/  FMUL R28, R28, 1.4426950216293334961 ;  /* 0x3fb8aa3b1c1c7820 */ /* 0x000fe20000400000 */
[----:B------:R-:W-:-:S01]  /*2240*/  FFMA R29, R29, UR14, -R54 ;  /* 0x0000000e1d1d7c23 */ /* 0x000fc20008000836 */
[----:B0-----:R-:W-:Y:S01]  /*2250*/  FMUL R27, R24, 1.4426950216293334961 ;  /* 0x3fb8aa3b181b7820 */ /* 0x001fe20000400000 */
[----:B------:R-:W-:-:S03]  /*2260*/  FFMA R24, R36, UR14, -R54 ;  /* 0x0000000e24187c23 */ /* 0x000fc60008000836 */
[----:B------:R-:W-:Y:S01]  /*2270*/  MUFU.EX2 R51, R124 ;  /* 0x0000007c00337308 */ /* 0x000fe20000000800 */
[----:B------:R-:W-:-:S07]  /*2280*/  FMUL R29, R29, 1.4426950216293334961 ;  /* 0x3fb8aa3b1d1d7820 */ /* 0x000fce0000400000 */
[----:B------:R0:W-:Y:S08]  /*2290*/  MUFU.EX2 R124, R25 ;  /* 0x00000019007c7308 */ /* 0x0001f00000000800 */
[----:B------:R-:W-:Y:S01]  /*22a0*/  MUFU.EX2 R93, R93 ;  /* 0x0000005d005d7308 */ /* 0x000fe20000000800 */
[----:B0-----:R-:W-:Y:S01]  /*22b0*/  FMUL R25, R24, 1.4426950216293334961 ;  /* 0x3fb8aa3b18197820 */ /* 0x001fe20000400000 */
[----:B------:R-:W-:-:S06]  /*22c0*/  FFMA R24, R37, UR14, -R54 ;  /* 0x0000000e25187c23 */ /* 0x000fcc0008000836 */
[----:B------:R-:W0:Y:S01]  /*22d0*/  MUFU.EX2 R95, R95 ;  /* 0x0000005f005f7308 */ /* 0x000e220000000800 */
[----:B------:R-:W-:-:S07]  /*22e0*/  FMUL R30, R30, 1.4426950216293334961 ;  /* 0x3fb8aa3b1e1e7820 */ /* 0x000fce0000400000 */
[----:B------:R-:W1:Y:S08]  /*22f0*/  MUFU.EX2 R123, R123 ;  /* 0x0000007b007b7308 */ /* 0x000e700000000800 */
[----:B------:R2:W-:Y:S02]  /*2300*/  MUFU.EX2 R125, R28 ;  /* 0x0000001c007d7308 */ /* 0x0005e40000000800 */
[----:B--2---:R-:W-:Y:S01]  /*2310*/  FMUL R28, R24, 1.4426950216293334961 ;  /* 0x3fb8aa3b181c7820 */ /* 0x004fe20000400000 */
[----:B------:R-:W-:-:S05]  /*2320*/  FFMA R24, R40, UR14, -R54 ;  /* 0x0000000e28187c23 */ /* 0x000fca0008000836 */
[----:B------:R2:W-:Y:S02]  /*2330*/  MUFU.EX2 R32, R29 ;  /* 0x0000001d00207308 */ /* 0x0005e40000000800 */
[----:B--2---:R-:W-:Y:S01]  /*2340*/  FMUL R29, R24, 1.4426950216293334961 ;  /* 0x3fb8aa3b181d7820 */ /* 0x004fe20000400000 */
[----:B------:R-:W-:-:S05]  /*2350*/  FFMA R24, R41, UR14, -R54 ;  /* 0x0000000e29187c23 */ /* 0x000fca0008000836 */
[----:B------:R-:W-:Y:S08]  /*2360*/  MUFU.EX2 R43, R121 ;  /* 0x00000079002b7308 */ /* 0x000ff00000000800 */
[----:B------:R-:W2:Y:S08]  /*2370*/  MUFU.EX2 R117, R117 ;  /* 0x0000007500757308 */ /* 0x000eb00000000800 */
[----:B------:R3:W-:Y:S08]  /*2380*/  MUFU.EX2 R121, R30 ;  /* 0x0000001e00797308 */ /* 0x0007f00000000800 */
[----:B------:R0:W-:Y:S01]  /*2390*/  MUFU.EX2 R33, R26 ;  /* 0x0000001a00217308 */ /* 0x0001e20000000800 */
[----:B---3--:R-:W-:Y:S01]  /*23a0*/  FMUL R30, R24, 1.4426950216293334961 ;  /* 0x3fb8aa3b181e7820 */ /* 0x008fe20000400000 */
[----:B------:R-:W-:Y:S01]  /*23b0*/  FFMA R24, R44, UR14, -R54 ;  /* 0x0000000e2c187c23 */ /* 0x000fe20008000836 */
[----:B0-----:R-:W-:-:S05]  /*23c0*/  F2FP.SATFINITE.E4M3.F32.PACK_AB_MERGE_C R26, R95, R93, RZ ;  /* 0x0000005d5f1a723e */ /* 0x001fca00048070ff */
[----:B------:R0:W3:Y:S02]  /*23d0*/  MUFU.EX2 R36, R27 ;  /* 0x0000001b00247308 */ /* 0x0000e40000000800 */
[----:B0-----:R-:W-:Y:S01]  /*23e0*/  FMUL R27, R24, 1.4426950216293334961 ;  /* 0x3fb8aa3b181b7820 */ /* 0x001fe20000400000 */
[----:B-1----:R-:W-:Y:S01]  /*23f0*/  F2FP.SATFINITE.E4M3.F32.PACK_AB_MERGE_C R24, R124, R123, R26 ;  /* 0x0000007b7c18723e */ /* 0x002fe2000480701a */
[----:B------:R-:W-:-:S04]  /*2400*/  FFMA R26, R45, UR14, -R54 ;  /* 0x0000000e2d1a7c23 */ /* 0x000fc80008000836 */
[----:B------:R0:W-:Y:S02]  /*2410*/  MUFU.EX2 R40, R28 ;  /* 0x0000001c00287308 */ /* 0x0001e40000000800 */
[----:B0-----:R-:W-:Y:S01]  /*2420*/  FMUL R28, R26, 1.4426950216293334961 ;  /* 0x3fb8aa3b1a1c7820 */ /* 0x001fe20000400000 */
[----:B------:R-:W-:-:S05]  /*2430*/  FFMA R26, R48, UR14, -R54 ;  /* 0x0000000e301a7c23 */ /* 0x000fca0008000836 */
[----:B------:R2:W0:Y:S08]  /*2440*/  MUFU.EX2 R37, R25 ;  /* 0x0000001900257308 */ /* 0x0004300000000800 */
[----:B------:R1:W-:Y:S01]  /*2450*/  MUFU.EX2 R41, R29 ;  /* 0x0000001d00297308 */ /* 0x0003e20000000800 */
[----:B--2---:R-:W-:Y:S01]  /*2460*/  F2FP.SATFINITE.E4M3.F32.PACK_AB_MERGE_C R25, R34, R117, RZ ;  /* 0x000000752219723e */ /* 0x004fe200048070ff */
[----:B-1----:R-:W-:Y:S01]  /*2470*/  FMUL R29, R26, 1.4426950216293334961 ;  /* 0x3fb8aa3b1a1d7820 */ /* 0x002fe20000400000 */
[----:B------:R-:W-:-:S05]  /*2480*/  FFMA R26, R49, UR14, -R54 ;  /* 0x0000000e311a7c23 */ /* 0x000fca0008000836 */
[----:B------:R1:W-:Y:S08]  /*2490*/  MUFU.EX2 R50, R31 ;  /* 0x0000001f00327308 */ /* 0x0003f00000000800 */
[----:B------:R2:W4:Y:S01]  /*24a0*/  MUFU.EX2 R44, R30 ;  /* 0x0000001e002c7308 */ /* 0x0005220000000800 */
[----:B-1----:R-:W-:-:S04]  /*24b0*/  F2FP.SATFINITE.E4M3.F32.PACK_AB_MERGE_C R31, R32, R125, R25 ;  /* 0x0000007d201f723e */ /* 0x002fc80004807019 */
[----:B------:R-:W-:Y:S01]  /*24c0*/  SEL R25, R24, R31, !P0 ;  /* 0x0000001f18197207 */ /* 0x000fe20004000000 */
[----:B--2---:R-:W-:Y:S01]  /*24d0*/  FMUL R30, R26, 1.4426950216293334961 ;  /* 0x3fb8aa3b1a1e7820 */ /* 0x004fe20000400000 */
[----:B------:R-:W-:Y:S01]  /*24e0*/  FFMA R26, R52, UR14, -R54 ;  /* 0x0000000e341a7c23 */ /* 0x000fe20008000836 */
[----:B------:R-:W-:-:S03]  /*24f0*/  SEL R24, R31, R24, !P0 ;  /* 0x000000181f187207 */ /* 0x000fc60004000000 */
[----:B------:R-:W-:Y:S01]  /*2500*/  FMUL R31, R26, 1.4426950216293334961 ;  /* 0x3fb8aa3b1a1f7820 */ /* 0x000fe20000400000 */
[----:B------:R-:W-:-:S01]  /*2510*/  FFMA R26, R53, UR14, -R54 ;  /* 0x0000000e351a7c23 */ /* 0x000fc20008000836 */
[----:B------:R-:W-:Y:S03]  /*2520*/  STS.U8 [R107+UR12+0x4400], R96 ;  /* 0x004400606b007988 */ /* 0x000fe6000800000c */
[----:B------:R-:W-:Y:S01]  /*2530*/  FMUL R26, R26, 1.4426950216293334961 ;  /* 0x3fb8aa3b1a1a7820 */ /* 0x000fe20000400000 */
[----:B------:R1:W-:Y:S01]  /*2540*/  MUFU.EX2 R45, R27 ;  /* 0x0000001b002d7308 */ /* 0x0003e20000000800 */
[----:B------:R3:W-:Y:S07]  /*2550*/  STS.U8 [R107+UR12+0x4000], R115 ;  /* 0x004000736b007988 */ /* 0x0007ee000800000c */
[----:B------:R2:W5:Y:S01]  /*2560*/  MUFU.EX2 R48, R28 ;  /* 0x0000001c00307308 */ /* 0x0005620000000800 */
[----:B-1----:R-:W-:-:S07]  /*2570*/  F2FP.SATFINITE.E4M3.F32.PACK_AB_MERGE_C R27, R38, R35, RZ ;  /* 0x00000023261b723e */ /* 0x002fce00048070ff */
[----:B------:R1:W-:Y:S01]  /*2580*/  MUFU.EX2 R49, R29 ;  /* 0x0000001d00317308 */ /* 0x0003e20000000800 */
[----:B--2---:R-:W-:-:S07]  /*2590*/  F2FP.SATFINITE.E4M3.F32.PACK_AB_MERGE_C R28, R42, R39, RZ ;  /* 0x000000272a1c723e */ /* 0x004fce00048070ff */
[----:B------:R2:W2:Y:S01]  /*25a0*/  MUFU.EX2 R52, R30 ;  /* 0x0000001e00347308 */ /* 0x0004a20000000800 */
[----:B---3--:R-:W-:-:S07]  /*25b0*/  F2FP.SATFINITE.E4M3.F32.PACK_AB_MERGE_C R115, R36, R33, R27 ;  /* 0x000000212473723e */ /* 0x008fce000480701b */
[----:B------:R3:W-:Y:S01]  /*25c0*/  MUFU.EX2 R53, R31 ;  /* 0x0000001f00357308 */ /* 0x0007e20000000800 */
[----:B0-----:R-:W-:-:S07]  /*25d0*/  F2FP.SATFINITE.E4M3.F32.PACK_AB_MERGE_C R28, R40, R37, R28 ;  /* 0x00000025281c723e */ /* 0x001fce000480701c */
[----:B------:R0:W0:Y:S01]  /*25e0*/  MUFU.EX2 R96, R26 ;  /* 0x0000001a00607308 */ /* 0x0000220000000800 */
[----:B-1----:R-:W-:Y:S01]  /*25f0*/  F2FP.SATFINITE.E4M3.F32.PACK_AB_MERGE_C R29, R46, R43, RZ ;  /* 0x0000002b2e1d723e */ /* 0x002fe200048070ff */
[----:B------:R1:W-:Y:S01]  /*2600*/  STS.U8 [R107+UR12+0x4200], R116 ;  /* 0x004200746b007988 */ /* 0x0003e2000800000c */
[----:B------:R-:W-:-:S03]  /*2610*/  SEL R27, R115, R28, !P0 ;  /* 0x0000001c731b7207 */ /* 0x000fc60004000000 */
[----:B------:R0:W-:Y:S01]  /*2620*/  STS.U8 [R107+UR12+0x4600], R97 ;  /* 0x004600616b007988 */ /* 0x0001e2000800000c */
[----:B------:R-:W-:-:S03]  /*2630*/  SEL R28, R28, R115, !P0 ;  /* 0x000000731c1c7207 */ /* 0x000fc60004000000 */
[----:B------:R-:W-:Y:S01]  /*2640*/  STS.U8 [R107+UR12+0x4800], R94 ;  /* 0x0048005e6b007988 */ /* 0x000fe2000800000c */
[----:B----4-:R-:W-:-:S03]  /*2650*/  F2FP.SATFINITE.E4M3.F32.PACK_AB_MERGE_C R115, R44, R41, R29 ;  /* 0x000000292c73723e */ /* 0x010fc6000480701d */
[----:B------:R4:W-:Y:S04]  /*2660*/  STS.U8 [R107+UR12+0x4a00], R118 ;  /* 0x004a00766b007988 */ /* 0x0009e8000800000c */
[----:B------:R-:W-:Y:S04]  /*2670*/  STS.U8 [R107+UR12+0x4c00], R119 ;  /* 0x004c00776b007988 */ /* 0x000fe8000800000c */
[----:B-----5:R-:W-:Y:S01]  /*2680*/  STS.U8 [R107+UR12+0x4e00], R120 ;  /* 0x004e00786b007988 */ /* 0x020fe2000800000c */
[----:B------:R-:W-:Y:S01]  /*2690*/  F2FP.SATFINITE.E4M3.F32.PACK_AB_MERGE_C R29, R50, R47, RZ ;  /* 0x0000002f321d723e */ /* 0x000fe200048070ff */
[----:B------:R-:W-:Y:S01]  /*26a0*/  FADD R104, -R92, R104 ;  /* 0x000000685c687221 */ /* 0x000fe20000000100 */
[----:B--2---:R-:W-:Y:S01]  /*26b0*/  F2FP.SATFINITE.E4M3.F32.PACK_AB_MERGE_C R30, R121, R51, RZ ;  /* 0x00000033791e723e */ /* 0x004fe200048070ff */
[----:B------:R2:W-:Y:S06]  /*26c0*/  MEMBAR.ALL.CTA ;  /* 0x0000000000007992 */ /* 0x0005ec0000008000 */
[----:B--2---:R-:W2:Y:S01]  /*26d0*/  FENCE.VIEW.ASYNC.S ;  /* 0x00000000000073c6 */ /* 0x004ea20000000000 */
[----:B---3--:R-:W-:Y:S01]  /*26e0*/  F2FP.SATFINITE.E4M3.F32.PACK_AB_MERGE_C R31, R122, R55, RZ ;  /* 0x000000377a1f723e */ /* 0x008fe200048070ff */
[----:B------:R-:W-:Y:S01]  /*26f0*/  FADD R102, -R54, R102 ;  /* 0x0000006636667221 */ /* 0x000fe20000000100 */
[----:B-1----:R-:W-:Y:S01]  /*2700*/  F2FP.SATFINITE.E4M3.F32.PACK_AB_MERGE_C R116, R48, R45, R29 ;  /* 0x0000002d3074723e */ /* 0x002fe2000480701d */
[----:B--2---:R-:W-:Y:S01]  /*2710*/  SHFL.IDX PT, R25, R25, R20, 0x1f ;  /* 0x00001f1419197589 */ /* 0x004fe200000e0000 */
[----:B0-----:R-:W-:Y:S01]  /*2720*/  F2FP.SATFINITE.E4M3.F32.PACK_AB_MERGE_C R26, R52, R49, R30 ;  /* 0x00000031341a723e */ /* 0x001fe2000480701e */
[----:B------:R-:W-:Y:S01]  /*2730*/  FADD R124, R123, R124 ;  /* 0x0000007c7b7c7221 */ /* 0x000fe20000000000 */
[----:B------:R-:W-:Y:S01]  /*2740*/  F2FP.SATFINITE.E4M3.F32.PACK_AB_MERGE_C R31, R96, R53, R31 ;  /* 0x00000035601f723e */ /* 0x000fe2000480701f */
[----:B------:R-:W-:Y:S01]  /*2750*/  SHFL.IDX PT, R27, R27, R20, 0x1f ;  /* 0x00001f141b1b7589 */ /* 0x000fe200000e0000 */
[----:B------:R-:W-:Y:S01]  /*2760*/  LOP3.LUT R97, R20, 0x1, RZ, 0x3c, !PT ;  /* 0x0000000114617812 */ /* 0x000fe200078e3cff */
[----:B----4-:R-:W0:Y:S01]  /*2770*/  LDC R118, c[0x0][0x280] ;  /* 0x0000a000ff767b82 */ /* 0x010e220000000800 */
[----:B------:R-:W-:-:S02]  /*2780*/  SEL R29, R115, R116, !P0 ;  /* 0x00000074731d7207 */ /* 0x000fc40004000000 */
[----:B------:R-:W-:Y:S02]  /*2790*/  SEL R30, R116, R115, !P0 ;  /* 0x00000073741e7207 */ /* 0x000fe40004000000 */
[----:B------:R-:W-:Y:S02]  /*27a0*/  SEL R94, R26, R31, !P0 ;  /* 0x0000001f1a5e7207 */ /* 0x000fe40004000000 */
[----:B------:R-:W-:Y:S02]  /*27b0*/  SEL R31, R31, R26, !P0 ;  /* 0x0000001a1f1f7207 */ /* 0x000fe40004000000 */
[----:B------:R-:W1:Y:S04]  /*27c0*/  SHFL.IDX PT, R26, R24, R97, 0x1f ;  /* 0x00001f61181a7589 */ /* 0x000e6800000e0000 */
[----:B------:R-:W2:Y:S04]  /*27d0*/  SHFL.IDX PT, R28, R28, R97, 0x1f ;  /* 0x00001f611c1c7589 */ /* 0x000ea800000e0000 */
[----:B------:R-:W-:Y:S04]  /*27e0*/  SHFL.IDX PT, R29, R29, R20, 0x1f ;  /* 0x00001f141d1d7589 */ /* 0x000fe800000e0000 */
[----:B------:R-:W3:Y:S01]  /*27f0*/  SHFL.IDX PT, R30, R30, R97, 0x1f ;  /* 0x00001f611e1e7589 */ /* 0x000ee200000e0000 */
[----:B------:R-:W-:Y:S01]  /*2800*/  FMUL R104, R104, 1.4426950216293334961 ;  /* 0x3fb8aa3b68687820 */ /* 0x000fe20000400000 */
[----:B------:R-:W-:-:S02]  /*2810*/  FMUL R102, R102, 1.4426950216293334961 ;  /* 0x3fb8aa3b66667820 */ /* 0x000fc40000400000 */
[----:B------:R4:W-:Y:S04]  /*2820*/  SHFL.IDX PT, R31, R31, R97, 0x1f ;  /* 0x00001f611f1f7589 */ /* 0x0009e800000e0000 */
[----:B------:R-:W5:Y:S01]  /*2830*/  SHFL.IDX PT, R94, R94, R20, 0x1f ;  /* 0x00001f145e5e7589 */ /* 0x000f6200000e0000 */
[----:B------:R-:W0:Y:S08]  /*2840*/  MUFU.EX2 R115, R102 ;  /* 0x0000006600737308 */ /* 0x000e300000000800 */
[----:B----4-:R-:W4:Y:S01]  /*2850*/  MUFU.EX2 R97, R104 ;  /* 0x0000006800617308 */ /* 0x010f220000000800 */
[----:B-1----:R-:W-:-:S02]  /*2860*/  PRMT R24, R25, R105, R26 ;  /* 0x0000006919187216 */ /* 0x002fc4000000001a */
[-C--:B------:R-:W-:Y:S02]  /*2870*/  PRMT R25, R25, R106.reuse, R26 ;  /* 0x0000006a19197216 */ /* 0x080fe4000000001a */
[CCC-:B--2---:R-:W-:Y:S02]  /*2880*/  PRMT R26, R27.reuse, R105.reuse, R28.reuse ;  /* 0x000000691b1a7216 */ /* 0x1c4fe4000000001c */
[-C--:B------:R-:W-:Y:S02]  /*2890*/  PRMT R27, R27, R106.reuse, R28 ;  /* 0x0000006a1b1b7216 */ /* 0x080fe4000000001c */
[C-C-:B---3--:R-:W-:Y:S01]  /*28a0*/  PRMT R28, R29.reuse, R105, R30.reuse ;  /* 0x000000691d1c7216 */ /* 0x148fe2000000001e */
[-C--:B0-----:R-:W-:Y:S01]  /*28b0*/  FMUL R56, R56, R115.reuse ;  /* 0x0000007338387220 */ /* 0x081fe20000400000 */
[----:B------:R-:W-:Y:S01]  /*28c0*/  PRMT R29, R29, R106, R30 ;  /* 0x0000006a1d1d7216 */ /* 0x000fe2000000001e */
[-C--:B------:R-:W-:Y:S01]  /*28d0*/  FMUL R57, R57, R115.reuse ;  /* 0x0000007339397220 */ /* 0x080fe20000400000 */
[-C--:B------:R-:W-:Y:S01]  /*28e0*/  FMUL R60, R60, R115.reuse ;  /* 0x000000733c3c7220 */ /* 0x080fe20000400000 */
[-C--:B------:R-:W-:Y:S01]  /*28f0*/  FMUL R61, R61, R115.reuse ;  /* 0x000000733d3d7220 */ /* 0x080fe20000400000 */
[-C--:B------:R-:W-:Y:S01]  /*2900*/  FMUL R64, R64, R115.reuse ;  /* 0x0000007340407220 */ /* 0x080fe20000400000 */
[----:B------:R-:W-:Y:S01]  /*2910*/  FMUL R65, R65, R115 ;  /* 0x0000007341417220 */ /* 0x000fe20000400000 */
[-C--:B----4-:R-:W-:Y:S01]  /*2920*/  FMUL R58, R58, R97.reuse ;  /* 0x000000613a3a7220 */ /* 0x090fe20000400000 */
[-C--:B------:R-:W-:Y:S01]  /*2930*/  FMUL R59, R59, R97.reuse ;  /* 0x000000613b3b7220 */ /* 0x080fe20000400000 */
        /* <DEDUP_REMOVED lines=12> */
[----:B------:R-:W-:Y:S01]  /*2a00*/  FMUL R86, R86, R97 ;  /* 0x0000006156567220 */ /* 0x000fe20000400000 */
        /* <DEDUP_REMOVED lines=10> */
[----:B------:R-:W-:Y:S01]  /*2ab0*/  FMUL R87, R87, R97 ;  /* 0x0000006157577220 */ /* 0x000fe20000400000 */
[----:B-----5:R-:W-:-:S02]  /*2ac0*/  PRMT R30, R94, R105, R31 ;  /* 0x000000695e1e7216 */ /* 0x020fc4000000001f */
[----:B------:R-:W-:Y:S01]  /*2ad0*/  PRMT R31, R94, R106, R31 ;  /* 0x0000006a5e1f7216 */ /* 0x000fe2000000001f */
[----:B------:R-:W-:Y:S01]  /*2ae0*/  BAR.SYNC.DEFER_BLOCKING 0x0 ;  /* 0x0000000000007b1d */ /* 0x000fe20000010000 */
[----:B------:R-:W-:-:S05]  /*2af0*/  FADD R94, R93, R95 ;  /* 0x0000005f5d5e7221 */ /* 0x000fca0000000000 */
[----:B------:R-:W-:-:S06]  /*2b00*/  WARPGROUP.ARRIVE ;  /* 0x00000000000079c5 */ /* 0x000fcc0000000000 */
[----:B------:R-:W-:Y:S01]  /*2b10*/  QGMMA.64x64x32.F32.E4M3.E4M3 R56, R24, gdesc[UR20], R56 ;  /* 0x00e0001418387df3 */ /* 0x000fe20008700838 */
[----:B------:R-:W-:-:S01]  /*2b20*/  FADD R125, R125, R124 ;  /* 0x0000007c7d7d7221 */ /* 0x000fc20000000000 */
[----:B------:R-:W-:-:S03]  /*2b30*/  FADD R117, R117, R94 ;  /* 0x0000005e75757221 */ /* 0x000fc60000000000 */
[----:B------:R-:W-:Y:S01]  /*2b40*/  FADD R32, R32, R125 ;  /* 0x0000007d20207221 */ /* 0x000fe20000000000 */
        /* <DEDUP_REMOVED lines=24> */
[----:B------:R-:W-:-:S01]  /*2cd0*/  FADD R55, R122, R55 ;  /* 0x000000377a377221 */ /* 0x000fc20000000000 */
[----:B------:R-:W-:Y:S03]  /*2ce0*/  QGMMA.64x64x32.F32.E4M3.E4M3 R56, R28, gdesc[UR8], R56, gsb0 ;  /* 0x00e000081c387df3 */ /* 0x000fe60008000838 */
[----:B------:R-:W0:Y:S04]  /*2cf0*/  SHFL.BFLY PT, R32, R53, 0x2, 0x1f ;  /* 0x0c401f0035207f89 */ /* 0x000e2800000e0000 */
[----:B------:R-:W1:Y:S01]  /*2d00*/  SHFL.BFLY PT, R34, R55, 0x2, 0x1f ;  /* 0x0c401f0037227f89 */ /* 0x000e6200000e0000 */
[----:B------:R-:W-:Y:S01]  /*2d10*/  UIADD3 UR5, UR5, 0x40, URZ ;  /* 0x0000004005057890 */ /* 0x000fe2000fffe03f */
[----:B0-----:R-:W-:Y:S01]  /*2d20*/  FADD R32, R53, R32 ;  /* 0x0000002035207221 */ /* 0x001fe20000000000 */
[----:B-1----:R-:W-:-:S04]  /*2d30*/  FADD R35, R55, R34 ;  /* 0x0000002237237221 */ /* 0x002fc80000000000 */
[----:B------:R-:W0:Y:S04]  /*2d40*/  SHFL.BFLY PT, R33, R32, 0x1, 0x1f ;  /* 0x0c201f0020217f89 */ /* 0x000e2800000e0000 */
[----:B------:R-:W1:Y:S01]  /*2d50*/  SHFL.BFLY PT, R36, R35, 0x1, 0x1f ;  /* 0x0c201f0023247f89 */ /* 0x000e6200000e0000 */
[----:B------:R-:W-:Y:S01]  /*2d60*/  ISETP.LE.AND P1, PT, R118, UR5, PT ;  /* 0x0000000576007c0c */ /* 0x000fe2000bf23270 */
[----:B------:R-:W-:Y:S01]  /*2d70*/  ULEA UR4, UR15, UR4, 0x6 ;  /* 0x000000040f047291 */ /* 0x000fe2000f8e303f */
[----:B------:R-:W-:Y:S02]  /*2d80*/  IMAD R103, R91, 0x40, R103 ;  /* 0x000000405b677824 */ /* 0x000fe400078e0267 */
[----:B------:R-:W-:Y:S02]  /*2d90*/  IMAD.MOV.U32 R102, RZ, RZ, R54 ;  /* 0x000000ffff667224 */ /* 0x000fe400078e0036 */
[----:B------:R-:W-:-:S02]  /*2da0*/  IMAD.MOV.U32 R104, RZ, RZ, R92 ;  /* 0x000000ffff687224 */ /* 0x000fc400078e005c */
[----:B0-----:R-:W-:Y:S01]  /*2db0*/  FADD R34, R32, R33 ;  /* 0x0000002120227221 */ /* 0x001fe20000000000 */
[----:B-1----:R-:W-:-:S03]  /*2dc0*/  FADD R36, R35, R36 ;  /* 0x0000002423247221 */ /* 0x002fc60000000000 */
[----:B------:R-:W-:Y:S01]  /*2dd0*/  FFMA R22, R115, R22, R34 ;  /* 0x0000001673167223 */ /* 0x000fe20000000022 */
[----:B------:R-:W-:-:S01]  /*2de0*/  FFMA R21, R97, R21, R36 ;  /* 0x0000001561157223 */ /* 0x000fc20000000024 */
[----:B------:R-:W-:Y:S02]  /*2df0*/  WARPGROUP.DEPBAR.LE gsb0, 0x0 ;  /* 0x00008000000079c5 */ /* 0x000fe40000010000 */
[----:B------:R-:W-:Y:S05]  /*2e00*/  @!P1 BRA `(.L_x_1) ;  /* 0xffffffe400f49947 */ /* 0x000fea000383ffff */
.L_x_0:
[----:B-1----:R-:W-:Y:S01]  /*2e10*/  FMUL R2, R83, 0.25 ;  /* 0x3e80000053027820 */ /* 0x002fe20000400000 */
[----:B------:R-:W-:Y:S01]  /*2e20*/  FSETP.GT.AND P0, PT, |R21|, 8.50705917302346158658e+37, PT ;  /* 0x7e8000001500780b */ /* 0x000fe20003f04200 */
[----:B------:R-:W-:Y:S01]  /*2e30*/  FMUL R3, R86, 0.25 ;  /* 0x3e80000056037820 */ /* 0x000fe20000400000 */
[----:B------:R-:W-:Y:S01]  /*2e40*/  FMUL R5, R82, 0.25 ;  /* 0x3e80000052057820 */ /* 0x000fe20000400000 */
[----:B------:R-:W-:Y:S01]  /*2e50*/  FMUL R0, R87, 0.25 ;  /* 0x3e80000057007820 */ /* 0x000fe20000400000 */
[----:B------:R-:W-:Y:S01]  /*2e60*/  FSEL R83, R2, R83, P0 ;  /* 0x0000005302537208 */ /* 0x000fe20000000000 */
        /* <DEDUP_REMOVED lines=9> */
[----:B------:R-:W-:Y:S01]  /*2f00*/  FSETP.GT.AND P1, PT, |R22|, 8.50705917302346158658e+37, PT ;  /* 0x7e8000001600780b */ /* 0x000fe20003f24200 */
        /* <DEDUP_REMOVED lines=25> */
[----:B------:R-:W-:Y:S01]  /*30a0*/  FMUL R7, R72, 0.25 ;  /* 0x3e80000048077820 */ /* 0x000fe20000400000 */
[----:B------:R-:W-:Y:S01]  /*30b0*/  FSEL R65, R2, R65, P1 ;  /* 0x0000004102417208 */ /* 0x000fe20000800000 */
[----:B------:R-:W-:Y:S01]  /*30c0*/  BAR.SYNC.DEFER_BLOCKING 0x0 ;  /* 0x0000000000007b1d */ /* 0x000fe20000010000 */
[C---:B------:R-:W-:Y:S01]  /*30d0*/  LOP3.LUT R2, R114.reuse, 0x7, RZ, 0xc0, !PT ;  /* 0x0000000772027812 */ /* 0x040fe200078ec0ff */
[----:B------:R-:W-:Y:S01]  /*30e0*/  IMAD.SHL.U32 R8, R114, 0x8, RZ ;  /* 0x0000000872087824 */ /* 0x000fe200078e00ff */
        /* <DEDUP_REMOVED lines=9> */
[----:B------:R-:W-:Y:S01]  /*3180*/  ULDC.64 UR4, c[0x0][0x270] ;  /* 0x00009c0000047ab9 */ /* 0x000fe20000000a00 */
[----:B------:R-:W-:Y:S01]  /*3190*/  LEA R7, R2, UR12, 0x4 ;  /* 0x0000000c02077c11 */ /* 0x000fe2000f8e20ff */
[----:B------:R-:W-:Y:S01]  /*31a0*/  UIMAD UR4, UR13, UR4, URZ ;  /* 0x000000040d0472a4 */ /* 0x000fe2000f8e023f */
[----:B------:R-:W-:Y:S01]  /*31b0*/  FSEL R17, R5, R76, P1 ;  /* 0x0000004c05117208 */ /* 0x000fe20000800000 */
[----:B------:R-:W-:Y:S01]  /*31c0*/  FMUL R5, R64, 0.25 ;  /* 0x3e80000040057820 */ /* 0x000fe20000400000 */
[----:B------:R-:W-:Y:S01]  /*31d0*/  FSEL R59, R4, R59, P0 ;  /* 0x0000003b043b7208 */ /* 0x000fe20000000000 */
[----:B------:R-:W-:Y:S01]  /*31e0*/  FMUL R4, R61, 0.25 ;  /* 0x3e8000003d047820 */ /* 0x000fe20000400000 */
[----:B------:R-:W-:Y:S01]  /*31f0*/  FSEL R77, R0, R77, P1 ;  /* 0x0000004d004d7208 */ /* 0x000fe20000800000 */
[----:B------:R-:W-:Y:S01]  /*3200*/  FMUL R0, R69, 0.25 ;  /* 0x3e80000045007820 */ /* 0x000fe20000400000 */
[----:B------:R-:W-:Y:S01]  /*3210*/  FSEL R29, R3, R60, P1 ;  /* 0x0000003c031d7208 */ /* 0x000fe20000800000 */
[----:B------:R-:W-:-:S02]  /*3220*/  IMAD R3, R2, -0x8, R7 ;  /* 0xfffffff802037824 */ /* 0x000fc400078e0207 */
[C---:B------:R-:W-:Y:S01]  /*3230*/  FMUL R2, R22.reuse, 8388608 ;  /* 0x4b00000016027820 */ /* 0x040fe20000400000 */
[----:B------:R-:W-:Y:S02]  /*3240*/  FSETP.GEU.AND P2, PT, R22, 1.175494350822287508e-38, PT ;  /* 0x008000001600780b */ /* 0x000fe40003f4e000 */
[----:B------:R-:W-:Y:S01]  /*3250*/  FSEL R25, R5, R64, P1 ;  /* 0x0000004005197208 */ /* 0x000fe20000800000 */
[----:B------:R-:W-:Y:S01]  /*3260*/  FMUL R5, R56, 0.25 ;  /* 0x3e80000038057820 */ /* 0x000fe20000400000 */
[----:B------:R-:W-:Y:S01]  /*3270*/  FSEL R69, R0, R69, P1 ;  /* 0x0000004500457208 */ /* 0x000fe20000800000 */
[----:B------:R-:W-:Y:S01]  /*3280*/  FMUL R0, R57, 0.25 ;  /* 0x3e80000039007820 */ /* 0x000fe20000400000 */
[----:B------:R-:W-:Y:S01]  /*3290*/  FSEL R61, R4, R61, P1 ;  /* 0x0000003d043d7208 */ /* 0x000fe20000800000 */
[----:B------:R-:W-:Y:S01]  /*32a0*/  IMAD.SHL.U32 R4, R114, 0x4, RZ ;  /* 0x0000000472047824 */ /* 0x000fe200078e00ff */
[----:B------:R-:W-:Y:S02]  /*32b0*/  FSEL R2, R2, R22, !P2 ;  /* 0x0000001602027208 */ /* 0x000fe40005000000 */
[----:B------:R-:W-:-:S02]  /*32c0*/  FSETP.GEU.AND P4, PT, |R21|, 1.175494350822287508e-38, PT ;  /* 0x008000001500780b */ /* 0x000fc40003f8e200 */
[----:B------:R-:W-:Y:S01]  /*32d0*/  FSEL R33, R5, R56, P1 ;  /* 0x0000003805217208 */ /* 0x000fe20000800000 */
[----:B------:R-:W-:Y:S01]  /*32e0*/  VIADD R5, R2, 0xc0cafb0d ;  /* 0xc0cafb0d02057836 */ /* 0x000fe20000000000 */
[----:B------:R-:W-:Y:S01]  /*32f0*/  FSEL R57, R0, R57, P1 ;  /* 0x0000003900397208 */ /* 0x000fe20000800000 */
[C---:B------:R-:W-:Y:S01]  /*3300*/  FMUL R0, R21.reuse, 8388608 ;  /* 0x4b00000015007820 */ /* 0x040fe20000400000 */
[----:B------:R-:W-:Y:S02]  /*3310*/  LOP3.LUT R4, R4, 0x3c0, RZ, 0xc0, !PT ;  /* 0x000003c004047812 */ /* 0x000fe400078ec0ff */
[----:B------:R-:W-:Y:S02]  /*3320*/  FSETP.GEU.AND P3, PT, R21, 1.175494350822287508e-38, PT ;  /* 0x008000001500780b */ /* 0x000fe40003f6e000 */
[----:B------:R-:W-:Y:S01]  /*3330*/  LOP3.LUT R5, R5, 0xff800000, RZ, 0xc0, !PT ;  /* 0xff80000005057812 */ /* 0x000fe200078ec0ff */
[----:B------:R-:W-:Y:S01]  /*3340*/  IMAD.IADD R37, R4, 0x1, R3 ;  /* 0x0000000104257824 */ /* 0x000fe200078e0203 */
[----:B------:R-:W-:Y:S01]  /*3350*/  FSEL R3, R0, R21, !P3 ;  /* 0x0000001500037208 */ /* 0x000fe20005800000 */
[----:B------:R-:W-:Y:S01]  /*3360*/  @P0 FMUL R21, R21, 0.25 ;  /* 0x3e80000015150820 */ /* 0x000fe20000400000 */
[----:B------:R-:W-:Y:S01]  /*3370*/  FSEL R9, RZ, -23, P2 ;  /* 0xc1b80000ff097808 */ /* 0x000fe20001000000 */
[----:B------:R-:W-:Y:S01]  /*3380*/  @!P4 FMUL R87, R87, 16777216 ;  /* 0x4b8000005757c820 */ /* 0x000fe20000400000 */
[----:B------:R-:W-:Y:S01]  /*3390*/  I2FP.F32.S32 R6, R5 ;  /* 0x0000000500067245 */ /* 0x000fe20000201400 */
[----:B------:R-:W-:Y:S01]  /*33a0*/  @!P4 FMUL R21, R21, 16777216 ;  /* 0x4b8000001515c820 */ /* 0x000fe20000400000 */
[----:B------:R-:W-:Y:S01]  /*33b0*/  FSETP.GEU.AND P0, PT, |R22|, 1.175494350822287508e-38, PT ;  /* 0x008000001600780b */ /* 0x000fe20003f0e200 */
[----:B------:R-:W-:Y:S01]  /*33c0*/  VIADD R4, R3, 0xc0cafb0d ;  /* 0xc0cafb0d03047836 */ /* 0x000fe20000000000 */
[----:B------:R-:W-:Y:S01]  /*33d0*/  LOP3.LUT R0, R114, 0x8, RZ, 0xc0, !PT ;  /* 0x0000000872007812 */ /* 0x000fe200078ec0ff */
[----:B------:R-:W-:Y:S01]  /*33e0*/  FFMA.FTZ R9, R6, 1.1920928955078125e-07, R9 ;  /* 0x3400000006097823 */ /* 0x000fe20000010009 */
[----:B------:R-:W-:Y:S01]  /*33f0*/  @P1 FMUL R22, R22, 0.25 ;  /* 0x3e80000016161820 */ /* 0x000fe20000400000 */
[----:B------:R-:W0:Y:S01]  /*3400*/  MUFU.RCP R6, R21 ;  /* 0x0000001500067308 */ /* 0x000e220000001000 */
[----:B------:R-:W-:Y:S01]  /*3410*/  LOP3.LUT R4, R4, 0xff800000, RZ, 0xc0, !PT ;  /* 0xff80000004047812 */ /* 0x000fe200078ec0ff */
[----:B------:R-:W-:Y:S01]  /*3420*/  IMAD R35, R0, 0x200, R7 ;  /* 0x0000020000237824 */ /* 0x000fe200078e0207 */
[----:B------:R-:W-:Y:S01]  /*3430*/  FSEL R10, RZ, -23, P3 ;  /* 0xc1b80000ff0a7808 */ /* 0x000fe20001800000 */
[----:B------:R-:W-:Y:S01]  /*3440*/  @!P4 FMUL R86, R86, 16777216 ;  /* 0x4b8000005656c820 */ /* 0x000fe20000400000 */
[----:B------:R-:W-:Y:S01]  /*3450*/  I2FP.F32.S32 R7, R4 ;  /* 0x0000000400077245 */ /* 0x000fe20000201400 */
[----:B------:R-:W-:Y:S01]  /*3460*/  @!P4 FMUL R83, R83, 16777216 ;  /* 0x4b8000005353c820 */ /* 0x000fe20000400000 */
        /* <DEDUP_REMOVED lines=14> */
[----:B------:R-:W-:Y:S01]  /*3550*/  FFMA.FTZ R10, R7, 1.1920928955078125e-07, R10 ;  /* 0x34000000070a7823 */ /* 0x000fe2000001000a */
[C---:B0-----:R-:W-:Y:S01]  /*3560*/  FMUL R12, R6.reuse, R87 ;  /* 0x00000057060c7220 */ /* 0x041fe20000400000 */
[C---:B------:R-:W-:Y:S01]  /*3570*/  FMUL R7, R6.reuse, R86 ;  /* 0x0000005606077220 */ /* 0x040fe20000400000 */
        /* <DEDUP_REMOVED lines=13> */
[----:B------:R-:W-:Y:S01]  /*3650*/  FMUL R30, R6, R31 ;  /* 0x0000001f061e7220 */ /* 0x000fe20000400000 */
[----:B------:R-:W-:Y:S01]  /*3660*/  @!P0 FMUL R85, R85, 16777216 ;  /* 0x4b80000055558820 */ /* 0x000fe20000400000 */
[----:B------:R-:W0:Y:S01]  /*3670*/  MUFU.RCP R6, R22 ;  /* 0x0000001600067308 */ /* 0x000e220000001000 */
        /* <DEDUP_REMOVED lines=15> */
[----:B------:R-:W-:Y:S01]  /*3770*/  F2FP.SATFINITE.E4M3.F32.PACK_AB_MERGE_C R30, R59, R30, RZ ;  /* 0x0000001e3b1e723e */ /* 0x000fe200048070ff */
        /* <DEDUP_REMOVED lines=16> */
[----:B------:R-:W-:Y:S01]  /*3880*/  F2FP.SATFINITE.E4M3.F32.PACK_AB_MERGE_C R32, R57, R32, RZ ;  /* 0x000000203920723e */ /* 0x000fe200048070ff */
[----:B------:R-:W-:Y:S01]  /*3890*/  IMAD.IADD R5, R2, 0x1, -R5 ;  /* 0x0000000102057824 */ /* 0x000fe200078e0a05 */
[----:B------:R-:W-:Y:S01]  /*38a0*/  F2FP.SATFINITE.E4M3.F32.PACK_AB_MERGE_C R28, R61, R28, RZ ;  /* 0x0000001c3d1c723e */ /* 0x000fe200048070ff */
[----:B------:R-:W-:Y:S01]  /*38b0*/  IMAD.IADD R4, R3, 0x1, -R4 ;  /* 0x0000000103047824 */ /* 0x000fe200078e0a04 */
[----:B------:R-:W-:-:S02]  /*38c0*/  F2FP.SATFINITE.E4M3.F32.PACK_AB_MERGE_C R26, R63, R26, RZ ;  /* 0x0000001a3f1a723e */ /* 0x000fc400048070ff */
[----:B------:R-:W-:Y:S02]  /*38d0*/  F2FP.SATFINITE.E4M3.F32.PACK_AB_MERGE_C R6, R65, R6, RZ ;  /* 0x000000064106723e */ /* 0x000fe400048070ff */
[----:B------:R-:W-:Y:S02]  /*38e0*/  F2FP.SATFINITE.E4M3.F32.PACK_AB_MERGE_C R24, R67, R24, RZ ;  /* 0x000000184318723e */ /* 0x000fe400048070ff */
[----:B------:R-:W-:Y:S02]  /*38f0*/  LOP3.LUT R32, R32, 0xffff, RZ, 0xc0, !PT ;  /* 0x0000ffff20207812 */ /* 0x000fe400078ec0ff */
[----:B------:R-:W-:Y:S02]  /*3900*/  LOP3.LUT R30, R30, 0xffff, RZ, 0xc0, !PT ;  /* 0x0000ffff1e1e7812 */ /* 0x000fe400078ec0ff */
[----:B------:R-:W-:Y:S02]  /*3910*/  LOP3.LUT R34, R6, 0xffff, RZ, 0xc0, !PT ;  /* 0x0000ffff06227812 */ /* 0x000fe400078ec0ff */
[----:B------:R-:W-:-:S02]  /*3920*/  LOP3.LUT R36, R24, 0xffff, RZ, 0xc0, !PT ;  /* 0x0000ffff18247812 */ /* 0x000fc400078ec0ff */
[----:B------:R-:W-:Y:S02]  /*3930*/  LOP3.LUT R19, R28, 0xffff, RZ, 0xc0, !PT ;  /* 0x0000ffff1c137812 */ /* 0x000fe400078ec0ff */
[----:B------:R-:W-:Y:S02]  /*3940*/  LOP3.LUT R23, R26, 0xffff, RZ, 0xc0, !PT ;  /* 0x0000ffff1a177812 */ /* 0x000fe400078ec0ff */
[--C-:B------:R-:W-:Y:S02]  /*3950*/  PRMT R13, R34, 0x3340, R1.reuse ;  /* 0x00003340220d7816 */ /* 0x100fe40000000001 */
[----:B------:R-:W-:Y:S02]  /*3960*/  PRMT R24, R36, 0x3340, R1 ;  /* 0x0000334024187816 */ /* 0x000fe40000000001 */
[----:B------:R-:W-:Y:S02]  /*3970*/  PRMT R6, R32, 0x3340, R19 ;  /* 0x0000334020067816 */ /* 0x000fe40000000013 */
[----:B------:R-:W-:-:S02]  /*3980*/  PRMT R15, R30, 0x3340, R23 ;  /* 0x000033401e0f7816 */ /* 0x000fc40000000017 */
[----:B------:R-:W-:Y:S02]  /*3990*/  F2FP.SATFINITE.E4M3.F32.PACK_AB_MERGE_C R20, R73, R20, RZ ;  /* 0x000000144914723e */ /* 0x000fe400048070ff */
[----:B------:R-:W-:Y:S02]  /*39a0*/  F2FP.SATFINITE.E4M3.F32.PACK_AB_MERGE_C R18, R77, R18, RZ ;  /* 0x000000124d12723e */ /* 0x000fe400048070ff */
[----:B------:R-:W-:Y:S02]  /*39b0*/  F2FP.SATFINITE.E4M3.F32.PACK_AB_MERGE_C R16, R81, R16, RZ ;  /* 0x000000105110723e */ /* 0x000fe400048070ff */
[----:B------:R-:W-:Y:S02]  /*39c0*/  PRMT R17, R6, 0x5410, R13 ;  /* 0x0000541006117816 */ /* 0x000fe4000000000d */
[----:B------:R-:W-:Y:S02]  /*39d0*/  PRMT R21, R15, 0x5410, R24 ;  /* 0x000054100f157816 */ /* 0x000fe40000000018 */
[----:B------:R-:W-:-:S02]  /*39e0*/  F2FP.SATFINITE.E4M3.F32.PACK_AB_MERGE_C R12, R12, R7, RZ ;  /* 0x000000070c0c723e */ /* 0x000fc400048070ff */
[----:B------:R-:W-:Y:S02]  /*39f0*/  LOP3.LUT R24, R20, 0xffff, RZ, 0xc0, !PT ;  /* 0x0000ffff14187812 */ /* 0x000fe400078ec0ff */
[----:B------:R-:W-:Y:S02]  /*3a00*/  LOP3.LUT R25, R18, 0xffff, RZ, 0xc0, !PT ;  /* 0x0000ffff12197812 */ /* 0x000fe400078ec0ff */
[----:B------:R-:W-:Y:S02]  /*3a10*/  LOP3.LUT R26, R16, 0xffff, RZ, 0xc0, !PT ;  /* 0x0000ffff101a7812 */ /* 0x000fe400078ec0ff */
[----:B------:R-:W-:Y:S02]  /*3a20*/  SHF.R.U32.HI R6, RZ, 0x8, R32 ;  /* 0x00000008ff067819 */ /* 0x000fe40000011620 */
[----:B------:R-:W-:Y:S02]  /*3a30*/  F2FP.SATFINITE.E4M3.F32.PACK_AB_MERGE_C R74, R75, R74, RZ ;  /* 0x0000004a4b4a723e */ /* 0x000fe400048070ff */
[----:B------:R-:W-:-:S02]  /*3a40*/  F2FP.SATFINITE.E4M3.F32.PACK_AB_MERGE_C R78, R79, R78, RZ ;  /* 0x0000004e4f4e723e */ /* 0x000fc400048070ff */
[----:B------:R-:W-:Y:S02]  /*3a50*/  F2FP.SATFINITE.E4M3.F32.PACK_AB_MERGE_C R82, R83, R82, RZ ;  /* 0x000000525352723e */ /* 0x000fe400048070ff */
[----:B------:R-:W-:Y:S02]  /*3a60*/  SHF.R.U32.HI R7, RZ, 0x8, R19 ;  /* 0x00000008ff077819 */ /* 0x000fe40000011613 */
[----:B------:R-:W-:Y:S02]  /*3a70*/  F2FP.SATFINITE.E4M3.F32.PACK_AB_MERGE_C R11, R11, R14, RZ ;  /* 0x0000000e0b0b723e */ /* 0x000fe400048070ff */
[----:B------:R-:W-:Y:S02]  /*3a80*/  PRMT R16, R26, 0x3340, R1 ;  /* 0x000033401a107816 */ /* 0x000fe40000000001 */
[----:B------:R-:W-:Y:S02]  /*3a90*/  PRMT R13, R24, 0x3340, R25 ;  /* 0x00003340180d7816 */ /* 0x000fe40000000019 */
[----:B------:R-:W-:-:S02]  /*3aa0*/  LOP3.LUT R14, R6, 0xffff, RZ, 0xc0, !PT ;  /* 0x0000ffff060e7812 */ /* 0x000fc400078ec0ff */
[----:B------:R-:W-:Y:S02]  /*3ab0*/  LOP3.LUT R74, R74, 0xffff, RZ, 0xc0, !PT ;  /* 0x0000ffff4a4a7812 */ /* 0x000fe400078ec0ff */
[----:B------:R-:W-:Y:S02]  /*3ac0*/  LOP3.LUT R29, R78, 0xffff, RZ, 0xc0, !PT ;  /* 0x0000ffff4e1d7812 */ /* 0x000fe400078ec0ff */
[----:B------:R-:W-:Y:S02]  /*3ad0*/  LOP3.LUT R82, R82, 0xffff, RZ, 0xc0, !PT ;  /* 0x0000ffff52527812 */ /* 0x000fe400078ec0ff */
[----:B------:R-:W-:Y:S02]  /*3ae0*/  LOP3.LUT R7, R7, 0xffff, RZ, 0xc0, !PT ;  /* 0x0000ffff07077812 */ /* 0x000fe400078ec0ff */
[----:B------:R-:W-:Y:S02]  /*3af0*/  SHF.R.U32.HI R6, RZ, 0x8, R34 ;  /* 0x00000008ff067819 */ /* 0x000fe40000011622 */
[----:B------:R-:W-:-:S02]  /*3b00*/  PRMT R20, R13, 0x5410, R16 ;  /* 0x000054100d147816 */ /* 0x000fc40000000010 */
[----:B------:R-:W-:Y:S02]  /*3b10*/  PRMT R18, R82, 0x3340, R1 ;  /* 0x0000334052127816 */ /* 0x000fe40000000001 */
[----:B------:R-:W-:Y:S02]  /*3b20*/  PRMT R15, R74, 0x3340, R29 ;  /* 0x000033404a0f7816 */ /* 0x000fe4000000001d */
[----:B------:R-:W-:Y:S02]  /*3b30*/  PRMT R14, R14, 0x3340, R7 ;  /* 0x000033400e0e7816 */ /* 0x000fe40000000007 */
[----:B------:R-:W-:Y:S02]  /*3b40*/  LOP3.LUT R16, R6, 0xffff, RZ, 0xc0, !PT ;  /* 0x0000ffff06107812 */ /* 0x000fe400078ec0ff */
[----:B------:R-:W-:Y:S02]  /*3b50*/  SHF.R.U32.HI R7, RZ, 0x8, R23 ;  /* 0x00000008ff077819 */ /* 0x000fe40000011617 */
[----:B------:R-:W-:-:S02]  /*3b60*/  SHF.R.U32.HI R6, RZ, 0x8, R30 ;  /* 0x00000008ff067819 */ /* 0x000fc4000001161e */
[----:B------:R-:W-:Y:S02]  /*3b70*/  SHF.R.U32.HI R13, RZ, 0x8, R36 ;  /* 0x00000008ff0d7819 */ /* 0x000fe40000011624 */
[----:B------:R-:W-:Y:S02]  /*3b80*/  PRMT R27, R15, 0x5410, R18 ;  /* 0x000054100f1b7816 */ /* 0x000fe40000000012 */
[----:B------:R-:W-:Y:S02]  /*3b90*/  PRMT R19, R16, 0x3340, R1 ;  /* 0x0000334010137816 */ /* 0x000fe40000000001 */
[----:B------:R-:W-:Y:S02]  /*3ba0*/  LOP3.LUT R15, R7, 0xffff, RZ, 0xc0, !PT ;  /* 0x0000ffff070f7812 */ /* 0x000fe400078ec0ff */
[----:B------:R-:W-:Y:S02]  /*3bb0*/  LOP3.LUT R16, R6, 0xffff, RZ, 0xc0, !PT ;  /* 0x0000ffff06107812 */ /* 0x000fe400078ec0ff */
[----:B------:R-:W-:Y:S01]  /*3bc0*/  LOP3.LUT R18, R13, 0xffff, RZ, 0xc0, !PT ;  /* 0x0000ffff0d127812 */ /* 0x000fe200078ec0ff */
[----:B------:R-:W-:Y:S01]  /*3bd0*/  FADD R13, R5, -1 ;  /* 0xbf800000050d7421 */ /* 0x000fe20000000000 */
[----:B------:R-:W-:-:S02]  /*3be0*/  SHF.R.U32.HI R7, RZ, 0x8, R25 ;  /* 0x00000008ff077819 */ /* 0x000fc40000011619 */
[----:B------:R-:W-:Y:S02]  /*3bf0*/  SHF.R.U32.HI R6, RZ, 0x8, R24 ;  /* 0x00000008ff067819 */ /* 0x000fe40000011618 */
[----:B------:R-:W-:Y:S02]  /*3c00*/  PRMT R23, R18, 0x3340, R1 ;  /* 0x0000334012177816 */ /* 0x000fe40000000001 */
[----:B------:R-:W-:Y:S02]  /*3c10*/  LOP3.LUT R7, R7, 0xffff, RZ, 0xc0, !PT ;  /* 0x0000ffff07077812 */ /* 0x000fe400078ec0ff */
[----:B------:R-:W-:Y:S02]  /*3c20*/  LOP3.LUT R18, R6, 0xffff, RZ, 0xc0, !PT ;  /* 0x0000ffff06127812 */ /* 0x000fe400078ec0ff */
[----:B------:R-:W-:Y:S02]  /*3c30*/  SHF.R.U32.HI R6, RZ, 0x8, R26 ;  /* 0x00000008ff067819 */ /* 0x000fe4000001161a */
[----:B------:R-:W-:Y:S01]  /*3c40*/  PRMT R24, R18, 0x3340, R7 ;  /* 0x0000334012187816 */ /* 0x000fe20000000007 */
[----:B------:R-:W-:Y:S01]  /*3c50*/  IMAD.MOV.U32 R18, RZ, RZ, 0x3dc6b27f ;  /* 0x3dc6b27fff127424 */ /* 0x000fe200078e00ff */
[----:B------:R-:W-:Y:S01]  /*3c60*/  PRMT R16, R16, 0x3340, R15 ;  /* 0x0000334010107816 */ /* 0x000fe2000000000f */
[----:B------:R-:W-:Y:S01]  /*3c70*/  FADD R15, R4, -1 ;  /* 0xbf800000040f7421 */ /* 0x000fe20000000000 */
[----:B------:R-:W-:Y:S01]  /*3c80*/  LOP3.LUT R6, R6, 0xffff, RZ, 0xc0, !PT ;  /* 0x0000ffff06067812 */ /* 0x000fe200078ec0ff */
[-C--:B------:R-:W-:Y:S01]  /*3c90*/  FFMA.FTZ R4, R13, R18.reuse, -0.16845393180847167969 ;  /* 0xbe2c7f300d047423 */ /* 0x080fe20000010012 */
[----:B------:R-:W-:Y:S01]  /*3ca0*/  PRMT R5, R14, 0x5410, R19 ;  /* 0x000054100e057816 */ /* 0x000fe20000000013 */
[----:B------:R-:W-:Y:S01]  /*3cb0*/  FFMA.FTZ R14, R15, R18, -0.16845393180847167969 ;  /* 0xbe2c7f300f0e7423 */ /* 0x000fe20000010012 */
[----:B------:R-:W-:Y:S01]  /*3cc0*/  PRMT R25, R6, 0x3340, R1 ;  /* 0x0000334006197816 */ /* 0x000fe20000000001 */
[----:B------:R-:W-:Y:S01]  /*3cd0*/  FFMA.FTZ R6, R13, R4, 0.1716887056827545166 ;  /* 0x3e2fcf2a0d067423 */ /* 0x000fe20000010004 */
[----:B------:R-:W-:Y:S01]  /*3ce0*/  F2FP.SATFINITE.E4M3.F32.PACK_AB_MERGE_C R22, R69, R22, RZ ;  /* 0x000000164516723e */ /* 0x000fe200048070ff */
[----:B------:R-:W-:Y:S01]  /*3cf0*/  FFMA.FTZ R14, R15, R14, 0.1716887056827545166 ;  /* 0x3e2fcf2a0f0e7423 */ /* 0x000fe2000001000e */
[----:B------:R-:W-:Y:S01]  /*3d00*/  F2FP.SATFINITE.E4M3.F32.PACK_AB_MERGE_C R70, R71, R70, RZ ;  /* 0x000000464746723e */ /* 0x000fe200048070ff */
[----:B------:R-:W-:Y:S01]  /*3d10*/  FFMA.FTZ R6, R13, R6, -0.17900948226451873779 ;  /* 0xbe374e430d067423 */ /* 0x000fe20000010006 */
[----:B------:R-:W-:Y:S01]  /*3d20*/  LOP3.LUT R8, R8, 0xf80, RZ, 0xc0, !PT ;  /* 0x00000f8008087812 */ /* 0x000fe200078ec0ff */
[----:B------:R-:W-:Y:S01]  /*3d30*/  FFMA.FTZ R14, R15, R14, -0.17900948226451873779 ;  /* 0xbe374e430f0e7423 */ /* 0x000fe2000001000e */
[----:B------:R-:W-:Y:S01]  /*3d40*/  LOP3.LUT R22, R22, 0xffff, RZ, 0xc0, !PT ;  /* 0x0000ffff16167812 */ /* 0x000fe200078ec0ff */
[----:B------:R-:W-:Y:S01]  /*3d50*/  FFMA.FTZ R6, R13, R6, 0.20512372255325317383 ;  /* 0x3e520bf40d067423 */ /* 0x000fe20000010006 */
[----:B------:R-:W-:Y:S01]  /*3d60*/  SHF.R.U32.HI R7, RZ, 0x8, R74 ;  /* 0x00000008ff077819 */ /* 0x000fe2000001164a */
[----:B------:R-:W-:Y:S01]  /*3d70*/  IMAD.IADD R8, R8, 0x1, R35 ;  /* 0x0000000108087824 */ /* 0x000fe200078e0223 */
[----:B------:R-:W-:Y:S01]  /*3d80*/  PRMT R23, R16, 0x5410, R23 ;  /* 0x0000541010177816 */ /* 0x000fe20000000017 */
[----:B------:R-:W-:Y:S01]  /*3d90*/  FFMA.FTZ R16, R15, R14, 0.20512372255325317383 ;  /* 0x3e520bf40f107423 */ /* 0x000fe2000001000e */
[----:B------:R-:W-:Y:S01]  /*3da0*/  LOP3.LUT R70, R70, 0xffff, RZ, 0xc0, !PT ;  /* 0x0000ffff46467812 */ /* 0x000fe200078ec0ff */
[----:B------:R-:W-:Y:S01]  /*3db0*/  FFMA.FTZ R14, R13, R6, -0.24046532809734344482 ;  /* 0xbe763c8b0d0e7423 */ /* 0x000fe20000010006 */
[--C-:B------:R-:W-:Y:S01]  /*3dc0*/  PRMT R4, R17, 0x4210, R22.reuse ;  /* 0x0000421011047816 */ /* 0x100fe20000000016 */
[----:B------:R-:W-:Y:S01]  /*3dd0*/  FFMA.FTZ R16, R15, R16, -0.24046532809734344482 ;  /* 0xbe763c8b0f107423 */ /* 0x000fe20000010010 */
[----:B------:R-:W-:Y:S01]  /*3de0*/  LOP3.LUT R18, R7, 0xffff, RZ, 0xc0, !PT ;  /* 0x0000ffff07127812 */ /* 0x000fe200078ec0ff */
[----:B------:R-:W-:Y:S01]  /*3df0*/  FFMA.FTZ R14, R13, R14, 0.28857114911079406738 ;  /* 0x3e93bf990d0e7423 */ /* 0x000fe2000001000e */
[----:B------:R-:W-:-:S02]  /*3e00*/  PRMT R5, R5, 0x5210, R22 ;  /* 0x0000521005057816 */ /* 0x000fc40000000016 */
[----:B------:R-:W-:Y:S02]  /*3e10*/  SHF.R.U32.HI R17, RZ, 0x8, R29 ;  /* 0x00000008ff117819 */ /* 0x000fe4000001161d */
[--C-:B------:R-:W-:Y:S02]  /*3e20*/  PRMT R6, R21, 0x4210, R70.reuse ;  /* 0x0000421015067816 */ /* 0x100fe40000000046 */
[----:B------:R-:W-:Y:S02]  /*3e30*/  PRMT R7, R23, 0x5210, R70 ;  /* 0x0000521017077816 */ /* 0x000fe40000000046 */
[----:B------:R-:W-:Y:S01]  /*3e40*/  LOP3.LUT R17, R17, 0xffff, RZ, 0xc0, !PT ;  /* 0x0000ffff11117812 */ /* 0x000fe200078ec0ff */
[----:B------:R-:W0:Y:S01]  /*3e50*/  LDC.64 R70, c[0x0][0x228] ;  /* 0x00008a00ff467b82 */ /* 0x000e220000000a00 */
[----:B------:R-:W-:Y:S01]  /*3e60*/  LOP3.LUT R55, R114, 0x1ff, RZ, 0xc0, !PT ;  /* 0x000001ff72377812 */ /* 0x000fe200078ec0ff */
[----:B------:R-:W-:Y:S01]  /*3e70*/  STSM.16.M88.4 [R8], R4 ;  /* 0x0000000408007844 */ /* 0x000fe20000000200 */
[----:B------:R-:W-:Y:S01]  /*3e80*/  PRMT R19, R18, 0x3340, R17 ;  /* 0x0000334012137816 */ /* 0x000fe20000000011 */
[----:B------:R-:W-:Y:S01]  /*3e90*/  FFMA.FTZ R18, R15, R16, 0.28857114911079406738 ;  /* 0x3e93bf990f127423 */ /* 0x000fe20000010010 */
[----:B------:R-:W-:Y:S01]  /*3ea0*/  FFMA.FTZ R16, R13, R14, -0.36067417263984680176 ;  /* 0xbeb8aa490d107423 */ /* 0x000fe2000001000e */
[----:B------:R-:W-:-:S02]  /*3eb0*/  ISETP.GE.U32.AND P1, PT, R2, 0x7f800000, PT ;  /* 0x7f8000000200780c */ /* 0x000fc40003f26070 */
[----:B------:R-:W1:Y:S01]  /*3ec0*/  LDC R14, c[0x0][0x278] ;  /* 0x00009e00ff0e7b82 */ /* 0x000e620000000800 */
[----:B------:R-:W-:Y:S01]  /*3ed0*/  FFMA.FTZ R16, R13, R16, 0.48089820146560668945 ;  /* 0x3ef6384a0d107423 */ /* 0x000fe20000010010 */
[----:B------:R-:W-:Y:S01]  /*3ee0*/  FFMA.FTZ R18, R15, R18, -0.36067417263984680176 ;  /* 0xbeb8aa490f127423 */ /* 0x000fe20000010012 */
[----:B------:R-:W-:-:S05]  /*3ef0*/  LEA R55, R55, UR12, 0x4 ;  /* 0x0000000c37377c11 */ /* 0x000fca000f8e20ff */
[----:B------:R-:W-:Y:S01]  /*3f00*/  BAR.SYNC.DEFER_BLOCKING 0x0 ;  /* 0x0000000000007b1d */ /* 0x000fe20000010000 */
[----:B------:R-:W-:Y:S01]  /*3f10*/  FFMA.FTZ R16, R13, R16, -0.72134751081466674805 ;  /* 0xbf38aa3b0d107423 */ /* 0x000fe20000010010 */
[----:B------:R-:W-:Y:S01]  /*3f20*/  FFMA.FTZ R18, R15, R18, 0.48089820146560668945 ;  /* 0x3ef6384a0f127423 */ /* 0x000fe20000010012 */
[----:B------:R-:W-:Y:S02]  /*3f30*/  SHF.R.U32.HI R17, RZ, 0x8, R82 ;  /* 0x00000008ff117819 */ /* 0x000fe40000011652 */
[----:B------:R-:W-:Y:S01]  /*3f40*/  FMUL R16, R13, R16 ;  /* 0x000000100d107220 */ /* 0x000fe20000400000 */
[----:B------:R-:W-:Y:S01]  /*3f50*/  FFMA.FTZ R18, R15, R18, -0.72134751081466674805 ;  /* 0xbf38aa3b0f127423 */ /* 0x000fe20000010012 */
[----:B------:R-:W-:Y:S02]  /*3f60*/  LOP3.LUT R22, R17, 0xffff, RZ, 0xc0, !PT ;  /* 0x0000ffff11167812 */ /* 0x000fe400078ec0ff */
[----:B------:R-:W-:Y:S01]  /*3f70*/  FMUL R16, R13, R16 ;  /* 0x000000100d107220 */ /* 0x000fe20000400000 */
[----:B------:R-:W-:Y:S01]  /*3f80*/  FMUL R18, R15, R18 ;  /* 0x000000120f127220 */ /* 0x000fe20000400000 */
[----:B------:R-:W-:-:S02]  /*3f90*/  PRMT R24, R24, 0x5410, R25 ;  /* 0x0000541018187816 */ /* 0x000fc40000000019 */
[----:B------:R-:W-:Y:S01]  /*3fa0*/  FFMA.FTZ R16, R13, 1.4426950216293334961, R16 ;  /* 0x3fb8aa3b0d107823 */ /* 0x000fe20000010010 */
[----:B------:R-:W-:Y:S01]  /*3fb0*/  SHF.R.U32.HI R13, RZ, 0x8, R114 ;  /* 0x00000008ff0d7819 */ /* 0x000fe20000011672 */
[----:B------:R-:W-:Y:S01]  /*3fc0*/  FMUL R18, R15, R18 ;  /* 0x000000120f127220 */ /* 0x000fe20000400000 */
[----:B------:R-:W-:Y:S01]  /*3fd0*/  LOP3.LUT R11, R11, 0xffff, RZ, 0xc0, !PT ;  /* 0x0000ffff0b0b7812 */ /* 0x000fe200078ec0ff */
[----:B------:R-:W-:Y:S01]  /*3fe0*/  FADD R72, R9, R16 ;  /* 0x0000001009487221 */ /* 0x000fe20000000000 */
[----:B------:R-:W-:Y:S01]  /*3ff0*/  @P1 IMAD.MOV.U32 R9, RZ, RZ, 0x7f800000 ;  /* 0x7f800000ff091424 */ /* 0x000fe200078e00ff */
[----:B------:R-:W-:Y:S01]  /*4000*/  SGXT.U32 R13, R13, 0x1 ;  /* 0x000000010d0d781a */ /* 0x000fe20000000000 */
[----:B------:R-:W-:Y:S01]  /*4010*/  FFMA.FTZ R15, R15, 1.4426950216293334961, R18 ;  /* 0x3fb8aa3b0f0f7823 */ /* 0x000fe20000010012 */
[----:B------:R-:W-:Y:S01]  /*4020*/  PRMT R22, R22, 0x3340, R1 ;  /* 0x0000334016167816 */ /* 0x000fe20000000001 */
[----:B------:R-:W-:Y:S01]  /*4030*/  @P1 FFMA.FTZ R72, R2, R9, +INF ;  /* 0x7f80000002481423 */ /* 0x000fe20000010009 */
[--C-:B------:R-:W-:Y:S01]  /*4040*/  PRMT R20, R20, 0x4210, R11.reuse ;  /* 0x0000421014147816 */ /* 0x100fe2000000000b */
[----:B------:R-:W2:Y:S01]  /*4050*/  LDS.128 R4, [R55] ;  /* 0x0000000037047984 */ /* 0x000ea20000000c00 */
[----:B-1----:R-:W-:Y:S01]  /*4060*/  IMAD R9, R13, R14, RZ ;  /* 0x0000000e0d097224 */ /* 0x002fe200078e02ff */
[----:B------:R-:W-:Y:S01]  /*4070*/  PRMT R21, R24, 0x5210, R11 ;  /* 0x0000521018157816 */ /* 0x000fe2000000000b */
[----:B------:R-:W-:Y:S01]  /*4080*/  FADD R73, R10, R15 ;  /* 0x0000000f0a497221 */ /* 0x000fe20000000000 */
[----:B------:R-:W-:Y:S01]  /*4090*/  PRMT R19, R19, 0x5410, R22 ;  /* 0x0000541013137816 */ /* 0x000fe20000000016 */
[----:B------:R-:W-:Y:S01]  /*40a0*/  IMAD R11, R14, 0x4, R9 ;  /* 0x000000040e0b7824 */ /* 0x000fe200078e0209 */
[----:B------:R-:W-:-:S02]  /*40b0*/  LOP3.LUT R12, R12, 0xffff, RZ, 0xc0, !PT ;  /* 0x0000ffff0c0c7812 */ /* 0x000fc400078ec0ff */
[----:B------:R-:W-:Y:S01]  /*40c0*/  ISETP.GE.U32.AND P2, PT, R3, 0x7f800000, PT ;  /* 0x7f8000000300780c */ /* 0x000fe20003f46070 */
[C---:B------:R-:W-:Y:S01]  /*40d0*/  IMAD R15, R14.reuse, 0x4, R11 ;  /* 0x000000040e0f7824 */ /* 0x040fe200078e020b */
[--C-:B------:R-:W-:Y:S02]  /*40e0*/  PRMT R22, R27, 0x4210, R12.reuse ;  /* 0x000042101b167816 */ /* 0x100fe4000000000c */
[----:B------:R-:W-:Y:S01]  /*40f0*/  PRMT R23, R19, 0x5210, R12 ;  /* 0x0000521013177816 */ /* 0x000fe2000000000c */
[----:B------:R-:W-:Y:S01]  /*4100*/  BAR.SYNC.DEFER_BLOCKING 0x0 ;  /* 0x0000000000007b1d */ /* 0x000fe20000010000 */
[----:B------:R-:W-:Y:S01]  /*4110*/  IMAD R19, R14, 0x4, R15 ;  /* 0x000000040e137824 */ /* 0x000fe200078e020f */
[----:B------:R-:W-:Y:S02]  /*4120*/  FSETP.NEU.AND P1, PT, R3, RZ, PT ;  /* 0x000000ff0300720b */ /* 0x000fe40003f2d000 */
[----:B------:R-:W-:Y:S02]  /*4130*/  FSETP.NEU.AND P0, PT, R2, RZ, PT ;  /* 0x000000ff0200720b */ /* 0x000fe40003f0d000 */
[----:B------:R-:W-:-:S02]  /*4140*/  LEA.HI R0, R0, R37, RZ, 0x1f ;  /* 0x0000002500007211 */ /* 0x000fc400078ff8ff */
[----:B------:R-:W-:Y:S01]  /*4150*/  @P2 IMAD.MOV.U32 R10, RZ, RZ, 0x7f800000 ;  /* 0x7f800000ff0a2424 */ /* 0x000fe200078e00ff */
[C---:B------:R-:W-:Y:S02]  /*4160*/  LEA.HI R25, R114.reuse, 0x12, RZ, 0x18 ;  /* 0x0000001272197811 */ /* 0x040fe400078fc0ff */
[C---:B------:R-:W-:Y:S01]  /*4170*/  LEA.HI R29, R114.reuse, 0x16, RZ, 0x18 ;  /* 0x00000016721d7811 */ /* 0x040fe200078fc0ff */
[----:B------:R-:W-:Y:S01]  /*4180*/  @P2 FFMA.FTZ R73, R3, R10, +INF ;  /* 0x7f80000003492423 */ /* 0x000fe2000001000a */
[----:B------:R-:W-:Y:S01]  /*4190*/  IMAD R3, R113, UR5, RZ ;  /* 0x0000000571037c24 */ /* 0x000fe2000f8e02ff */
[----:B------:R-:W-:Y:S01]  /*41a0*/  USHF.R.S32.HI UR5, URZ, 0x1f, UR4 ;  /* 0x0000001f3f057899 */ /* 0x000fe20008011404 */
[C---:B------:R-:W-:Y:S01]  /*41b0*/  LEA.HI R33, R114.reuse, 0x1a, RZ, 0x18 ;  /* 0x0000001a72217811 */ /* 0x040fe200078fc0ff */
[-C--:B------:R-:W-:Y:S01]  /*41c0*/  IMAD R25, R25, R14.reuse, RZ ;  /* 0x0000000e19197224 */ /* 0x080fe200078e02ff */
[C---:B------:R-:W-:Y:S01]  /*41d0*/  LEA.HI R37, R114.reuse, 0x1e, RZ, 0x18 ;  /* 0x0000001e72257811 */ /* 0x040fe200078fc0ff */
[-C--:B------:R-:W-:Y:S01]  /*41e0*/  IMAD R29, R29, R14.reuse, RZ ;  /* 0x0000000e1d1d7224 */ /* 0x080fe200078e02ff */
[----:B0-----:R-:W-:Y:S01]  /*41f0*/  IADD3 R70, P2, P3, R3, UR4, R70 ;  /* 0x0000000403467c10 */ /* 0x001fe2000fb5e046 */
[-C--:B------:R-:W-:Y:S01]  /*4200*/  IMAD R33, R33, R14.reuse, RZ ;  /* 0x0000000e21217224 */ /* 0x080fe200078e02ff */
[----:B------:R-:W-:Y:S01]  /*4210*/  SHF.R.S32.HI R2, RZ, 0x1f, R3 ;  /* 0x0000001fff027819 */ /* 0x000fe20000011403 */
[-C--:B------:R-:W-:Y:S01]  /*4220*/  IMAD R37, R37, R14.reuse, RZ ;  /* 0x0000000e25257224 */ /* 0x080fe200078e02ff */
[C---:B------:R-:W-:Y:S01]  /*4230*/  LEA.HI R3, R114.reuse, 0x6, RZ, 0x18 ;  /* 0x0000000672037811 */ /* 0x040fe200078fc0ff */
[----:B------:R0:W-:Y:S01]  /*4240*/  STSM.16.M88.4 [R8], R20 ;  /* 0x0000001408007844 */ /* 0x0001e20000000200 */
[----:B------:R-:W-:Y:S01]  /*4250*/  LEA.HI R41, R114, 0x22, RZ, 0x18 ;  /* 0x0000002272297811 */ /* 0x000fe200078fc0ff */
[----:B------:R-:W-:Y:S01]  /*4260*/  ULDC UR4, c[0x0][0x27c] ;  /* 0x00009f0000047ab9 */ /* 0x000fe20000000800 */
[C---:B--2---:R-:W-:Y:S01]  /*4270*/  PRMT R75, R4.reuse, 0x7773, RZ ;  /* 0x00007773044b7816 */ /* 0x044fe200000000ff */
[----:B------:R-:W-:Y:S01]  /*4280*/  UIMAD UR4, UR13, UR4, URZ ;  /* 0x000000040d0472a4 */ /* 0x000fe2000f8e023f */
[C---:B------:R-:W-:Y:S01]  /*4290*/  PRMT R77, R4.reuse, 0x7772, RZ ;  /* 0x00007772044d7816 */ /* 0x040fe200000000ff */
[----:B------:R-:W-:Y:S01]  /*42a0*/  IMAD R41, R41, R14, RZ ;  /* 0x0000000e29297224 */ /* 0x000fe200078e02ff */
[C---:B------:R-:W-:Y:S01]  /*42b0*/  PRMT R79, R4.reuse, 0x7771, RZ ;  /* 0x00007771044f7816 */ /* 0x040fe200000000ff */
[----:B------:R-:W-:Y:S01]  /*42c0*/  USHF.L.U32 UR6, UR4, 0x2, URZ ;  /* 0x0000000204067899 */ /* 0x000fe2000800063f */
[----:B------:R-:W-:-:S02]  /*42d0*/  PRMT R87, R4, 0x7770, RZ ;  /* 0x0000777004577816 */ /* 0x000fc400000000ff */
[C---:B------:R-:W-:Y:S02]  /*42e0*/  PRMT R81, R5.reuse, 0x7773, RZ ;  /* 0x0000777305517816 */ /* 0x040fe400000000ff */
[C---:B------:R-:W-:Y:S02]  /*42f0*/  PRMT R83, R5.reuse, 0x7772, RZ ;  /* 0x0000777205537816 */ /* 0x040fe400000000ff */
[C---:B------:R-:W-:Y:S01]  /*4300*/  PRMT R85, R5.reuse, 0x7771, RZ ;  /* 0x0000777105557816 */ /* 0x040fe200000000ff */
[C---:B0-----:R-:W-:Y:S01]  /*4310*/  IMAD R23, R14.reuse, 0x4, R19 ;  /* 0x000000040e177824 */ /* 0x041fe200078e0213 */
[----:B------:R-:W-:Y:S02]  /*4320*/  PRMT R95, R5, 0x7770, RZ ;  /* 0x00007770055f7816 */ /* 0x000fe400000000ff */
[C---:B------:R-:W-:Y:S01]  /*4330*/  PRMT R97, R7.reuse, 0x7773, RZ ;  /* 0x0000777307617816 */ /* 0x040fe200000000ff */
[----:B------:R-:W-:Y:S01]  /*4340*/  IMAD R27, R14, 0x4, R23 ;  /* 0x000000040e1b7824 */ /* 0x000fe200078e0217 */
[----:B------:R-:W-:-:S02]  /*4350*/  PRMT R99, R7, 0x7772, RZ ;  /* 0x0000777207637816 */ /* 0x000fc400000000ff */
[C---:B------:R-:W-:Y:S01]  /*4360*/  PRMT R101, R7.reuse, 0x7771, RZ ;  /* 0x0000777107657816 */ /* 0x040fe200000000ff */
[----:B------:R-:W-:Y:S01]  /*4370*/  IMAD R31, R14, 0x4, R27 ;  /* 0x000000040e1f7824 */ /* 0x000fe200078e021b */
[----:B------:R-:W-:Y:S02]  /*4380*/  PRMT R105, R7, 0x7770, RZ ;  /* 0x0000777007697816 */ /* 0x000fe400000000ff */
[----:B------:R-:W-:Y:S01]  /*4390*/  LEA.HI R5, R114, 0x2, RZ, 0x18 ;  /* 0x0000000272057811 */ /* 0x000fe200078fc0ff */
[----:B------:R-:W-:Y:S01]  /*43a0*/  IMAD R35, R14, 0x4, R31 ;  /* 0x000000040e237824 */ /* 0x000fe200078e021f */
[C---:B------:R-:W-:Y:S02]  /*43b0*/  LEA.HI R7, R114.reuse, 0xa, RZ, 0x18 ;  /* 0x0000000a72077811 */ /* 0x040fe400078fc0ff */
[----:B------:R-:W-:Y:S01]  /*43c0*/  LEA.HI R21, R114, 0xe, RZ, 0x18 ;  /* 0x0000000e72157811 */ /* 0x000fe200078fc0ff */
[----:B------:R-:W-:Y:S01]  /*43d0*/  IMAD R39, R14, 0x4, R35 ;  /* 0x000000040e277824 */ /* 0x000fe200078e0223 */
[C---:B------:R-:W-:Y:S01]  /*43e0*/  LEA.HI R45, R114.reuse, 0x26, RZ, 0x18 ;  /* 0x00000026722d7811 */ /* 0x040fe200078fc0ff */
[-C--:B------:R-:W-:Y:S01]  /*43f0*/  IMAD R5, R5, R14.reuse, RZ ;  /* 0x0000000e05057224 */ /* 0x080fe200078e02ff */
        /* <DEDUP_REMOVED lines=10> */
[----:B------:R-:W-:Y:S01]  /*44a0*/  LEA.HI R13, R114, 0x3e, RZ, 0x18 ;  /* 0x0000003e720d7811 */ /* 0x000fe200078fc0ff */
[-C--:B------:R-:W-:Y:S01]  /*44b0*/  IMAD R45, R45, R14.reuse, RZ ;  /* 0x0000000e2d2d7224 */ /* 0x080fe200078e02ff */
[----:B------:R-:W-:Y:S01]  /*44c0*/  PRMT R89, R6, 0x7773, RZ ;  /* 0x0000777306597816 */ /* 0x000fe200000000ff */
[----:B------:R-:W-:Y:S01]  /*44d0*/  IMAD R4, R14, 0x4, R51 ;  /* 0x000000040e047824 */ /* 0x000fe200078e0233 */
[C---:B------:R-:W-:Y:S01]  /*44e0*/  PRMT R91, R6.reuse, 0x7772, RZ ;  /* 0x00007772065b7816 */ /* 0x040fe200000000ff */
[-C--:B------:R-:W-:Y:S01]  /*44f0*/  IMAD R49, R49, R14.reuse, RZ ;  /* 0x0000000e31317224 */ /* 0x080fe200078e02ff */
[----:B------:R-:W-:Y:S01]  /*4500*/  PRMT R93, R6, 0x7771, RZ ;  /* 0x00007771065d7816 */ /* 0x000fe200000000ff */
[----:B------:R-:W-:Y:S01]  /*4510*/  IMAD R61, R14, 0x4, R4 ;  /* 0x000000040e3d7824 */ /* 0x000fe200078e0204 */
[----:B------:R-:W-:Y:S01]  /*4520*/  PRMT R103, R6, 0x7770, RZ ;  /* 0x0000777006677816 */ /* 0x000fe200000000ff */
[----:B------:R-:W-:Y:S01]  /*4530*/  IMAD R6, R3, R14, RZ ;  /* 0x0000000e03067224 */ /* 0x000fe200078e02ff */
[----:B------:R-:W-:Y:S01]  /*4540*/  IADD3.X R71, R2, UR5, R71, P2, P3 ;  /* 0x0000000502477c10 */ /* 0x000fe200097e6447 */
[----:B------:R-:W-:Y:S01]  /*4550*/  IMAD R65, R14, 0x4, R61 ;  /* 0x000000040e417824 */ /* 0x000fe200078e023d */
[----:B------:R-:W-:Y:S01]  /*4560*/  IADD3 R2, P2, R9, R70, RZ ;  /* 0x0000004609027210 */ /* 0x000fe20007f5e0ff */
[----:B------:R-:W-:Y:S01]  /*4570*/  IMAD R53, R53, R14, RZ ;  /* 0x0000000e35357224 */ /* 0x000fe200078e02ff */
[----:B------:R-:W-:Y:S01]  /*4580*/  IADD3 R8, P4, R5, R70, RZ ;  /* 0x0000004605087210 */ /* 0x000fe20007f9e0ff */
[-C--:B------:R-:W-:Y:S01]  /*4590*/  IMAD R59, R59, R14.reuse, RZ ;  /* 0x0000000e3b3b7224 */ /* 0x080fe200078e02ff */
[-C--:B------:R-:W-:Y:S01]  /*45a0*/  LEA.HI.X.SX32 R3, R9, R71.reuse, 0x1, P2 ;  /* 0x0000004709037211 */ /* 0x080fe200010f0eff */
[-C--:B------:R-:W-:Y:S01]  /*45b0*/  IMAD R63, R63, R14.reuse, RZ ;  /* 0x0000000e3f3f7224 */ /* 0x080fe200078e02ff */
[----:B------:R-:W-:Y:S01]  /*45c0*/  BAR.SYNC.DEFER_BLOCKING 0x0 ;  /* 0x0000000000007b1d */ /* 0x000fe20000010000 */
[----:B------:R-:W-:Y:S01]  /*45d0*/  IMAD R67, R67, R14, RZ ;  /* 0x0000000e43437224 */ /* 0x000fe200078e02ff */
[----:B------:R-:W-:Y:S01]  /*45e0*/  IADD3 R12, P6, R6, R70, RZ ;  /* 0x00000046060c7210 */ /* 0x000fe20007fde0ff */
[----:B------:R-:W-:Y:S01]  /*45f0*/  IMAD R74, R13, R14, RZ ;  /* 0x0000000e0d4a7224 */ /* 0x000fe200078e02ff */
[-C--:B------:R-:W-:Y:S01]  /*4600*/  IADD3 R16, P2, R7, R70.reuse, RZ ;  /* 0x0000004607107210 */ /* 0x080fe20007f5e0ff */
[----:B------:R-:W-:Y:S01]  /*4610*/  IMAD R69, R14, 0x4, R65 ;  /* 0x000000040e457824 */ /* 0x000fe200078e0241 */
[----:B------:R-:W-:Y:S01]  /*4620*/  IADD3 R14, P5, R15, R70, RZ ;  /* 0x000000460f0e7210 */ /* 0x000fe20007fbe0ff */
[----:B------:R-:W-:Y:S01]  /*4630*/  UIMAD.WIDE UR4, UR4, 0x4, URZ ;  /* 0x00000004040478a5 */ /* 0x000fe2000f8e023f */
[----:B------:R-:W-:-:S02]  /*4640*/  LEA.HI.X.SX32 R9, R5, R71, 0x1, P4 ;  /* 0x0000004705097211 */ /* 0x000fc400020f0eff */
[-C--:B------:R-:W-:Y:S02]  /*4650*/  LEA.HI.X.SX32 R15, R15, R71.reuse, 0x1, P5 ;  /* 0x000000470f0f7211 */ /* 0x080fe400028f0eff */
[CC--:B------:R-:W-:Y:S02]  /*4660*/  IADD3 R24, P5, R25.reuse, R70.reuse, RZ ;  /* 0x0000004619187210 */ /* 0x0c0fe40007fbe0ff */
[-C--:B------:R-:W-:Y:S02]  /*4670*/  LEA.HI.X.SX32 R13, R6, R71.reuse, 0x1, P6 ;  /* 0x00000047060d7211 */ /* 0x080fe400030f0eff */
[-C--:B------:R-:W-:Y:S02]  /*4680*/  LEA.HI.X.SX32 R25, R25, R71.reuse, 0x1, P5 ;  /* 0x0000004719197211 */ /* 0x080fe400028f0eff */
[----:B------:R-:W-:Y:S02]  /*4690*/  IADD3 R34, P5, R35, R70, RZ ;  /* 0x0000004623227210 */ /* 0x000fe40007fbe0ff */
[----:B------:R-:W-:-:S02]  /*46a0*/  LEA.HI.X.SX32 R17, R7, R71, 0x1, P2 ;  /* 0x0000004707117211 */ /* 0x000fc400010f0eff */
[-C--:B------:R-:W-:Y:S02]  /*46b0*/  LEA.HI.X.SX32 R35, R35, R71.reuse, 0x1, P5 ;  /* 0x0000004723237211 */ /* 0x080fe400028f0eff */
[-C--:B------:R-:W-:Y:S01]  /*46c0*/  IADD3 R44, P5, R45, R70.reuse, RZ ;  /* 0x000000462d2c7210 */ /* 0x080fe20007fbe0ff */
[----:B------:R-:W-:Y:S01]  /*46d0*/  STG.E.U8 desc[UR16][R2.64], R87 ;  /* 0x0000005702007986 */ /* 0x000fe2000c101110 */
[-C--:B------:R-:W-:Y:S02]  /*46e0*/  IADD3 R10, P3, R11, R70.reuse, RZ ;  /* 0x000000460b0a7210 */ /* 0x080fe40007f7e0ff */
[----:B------:R-:W-:Y:S01]  /*46f0*/  LEA.HI.X.SX32 R45, R45, R71, 0x1, P5 ;  /* 0x000000472d2d7211 */ /* 0x000fe200028f0eff */
[----:B------:R-:W-:Y:S01]  /*4700*/  STG.E.U8 desc[UR16][R8.64], R95 ;  /* 0x0000005f08007986 */ /* 0x000fe2000c101110 */
[-C--:B------:R-:W-:Y:S02]  /*4710*/  IADD3 R56, P5, R4, R70.reuse, RZ ;  /* 0x0000004604387210 */ /* 0x080fe40007fbe0ff */
[----:B------:R-:W-:-:S02]  /*4720*/  IADD3 R18, P4, R19, R70, RZ ;  /* 0x0000004613127210 */ /* 0x000fc40007f9e0ff */
[-C--:B------:R-:W-:Y:S02]  /*4730*/  LEA.HI.X.SX32 R57, R4, R71.reuse, 0x1, P5 ;  /* 0x0000004704397211 */ /* 0x080fe400028f0eff */
[----:B------:R-:W0:Y:S01]  /*4740*/  LDS.128 R4, [R55] ;  /* 0x0000000037047984 */ /* 0x000e220000000c00 */
[-C--:B------:R-:W-:Y:S02]  /*4750*/  LEA.HI.X.SX32 R11, R11, R71.reuse, 0x1, P3 ;  /* 0x000000470b0b7211 */ /* 0x080fe400018f0eff */
[-C--:B------:R-:W-:Y:S02]  /*4760*/  IADD3 R20, P3, R21, R70.reuse, RZ ;  /* 0x0000004615147210 */ /* 0x080fe40007f7e0ff */
[-C--:B------:R-:W-:Y:S01]  /*4770*/  IADD3 R22, P6, R23, R70.reuse, RZ ;  /* 0x0000004617167210 */ /* 0x080fe20007fde0ff */
[----:B------:R-:W-:Y:S01]  /*4780*/  STG.E.U8 desc[UR16][R10.64], R103 ;  /* 0x000000670a007986 */ /* 0x000fe2000c101110 */
[-C--:B------:R-:W-:Y:S02]  /*4790*/  IADD3 R26, P2, R27, R70.reuse, RZ ;  /* 0x000000461b1a7210 */ /* 0x080fe40007f5e0ff */
[----:B------:R-:W-:Y:S01]  /*47a0*/  LEA.HI.X.SX32 R19, R19, R71, 0x1, P4 ;  /* 0x0000004713137211 */ /* 0x000fe200020f0eff */
[----:B------:R-:W-:Y:S01]  /*47b0*/  STG.E.U8 desc[UR16][R12.64], R105 ;  /* 0x000000690c007986 */ /* 0x000fe2000c101110 */
[----:B------:R-:W-:-:S02]  /*47c0*/  IADD3 R28, P4, R29, R70, RZ ;  /* 0x000000461d1c7210 */ /* 0x000fc40007f9e0ff */
[-C--:B------:R-:W-:Y:S01]  /*47d0*/  LEA.HI.X.SX32 R21, R21, R71.reuse, 0x1, P3 ;  /* 0x0000004715157211 */ /* 0x080fe200018f0eff */
[----:B------:R-:W-:Y:S01]  /*47e0*/  STG.E.U8 desc[UR16][R14.64], R79 ;  /* 0x0000004f0e007986 */ /* 0x000fe2000c101110 */
[-C--:B------:R-:W-:Y:S02]  /*47f0*/  IADD3 R30, P3, R31, R70.reuse, RZ ;  /* 0x000000461f1e7210 */ /* 0x080fe40007f7e0ff */
[-C--:B------:R-:W-:Y:S01]  /*4800*/  LEA.HI.X.SX32 R23, R23, R71.reuse, 0x1, P6 ;  /* 0x0000004717177211 */ /* 0x080fe200030f0eff */
        /* <DEDUP_REMOVED lines=9> */
[----:B------:R0:W-:Y:S01]  /*48a0*/  STG.E.U8 desc[UR16][R22.64], R77 ;  /* 0x0000004d16007986 */ /* 0x0001e2000c101110 */
[-C--:B------:R-:W-:Y:S02]  /*48b0*/  IADD3 R40, P3, R41, R70.reuse, RZ ;  /* 0x0000004629287210 */ /* 0x080fe40007f7e0ff */
[----:B------:R-:W-:Y:S01]  /*48c0*/  LEA.HI.X.SX32 R33, R33, R71, 0x1, P6 ;  /* 0x0000004721217211 */ /* 0x000fe200030f0eff */
[----:B------:R-:W-:Y:S01]  /*48d0*/  STG.E.U8 desc[UR16][R24.64], R83 ;  /* 0x0000005318007986 */ /* 0x000fe2000c101110 */
[----:B------:R-:W-:-:S02]  /*48e0*/  IADD3 R42, P6, R43, R70, RZ ;  /* 0x000000462b2a7210 */ /* 0x000fc40007fde0ff */
[-C--:B------:R-:W-:Y:S01]  /*48f0*/  LEA.HI.X.SX32 R37, R37, R71.reuse, 0x1, P2 ;  /* 0x0000004725257211 */ /* 0x080fe200010f0eff */
[----:B------:R1:W-:Y:S01]  /*4900*/  STG.E.U8 desc[UR16][R26.64], R91 ;  /* 0x0000005b1a007986 */ /* 0x0003e2000c101110 */
[-C--:B------:R-:W-:Y:S02]  /*4910*/  IADD3 R46, P2, R47, R70.reuse, RZ ;  /* 0x000000462f2e7210 */ /* 0x080fe40007f5e0ff */
[-C--:B------:R-:W-:Y:S01]  /*4920*/  LEA.HI.X.SX32 R39, R39, R71.reuse, 0x1, P4 ;  /* 0x0000004727277211 */ /* 0x080fe200020f0eff */
[----:B------:R2:W-:Y:S01]  /*4930*/  STG.E.U8 desc[UR16][R28.64], R99 ;  /* 0x000000631c007986 */ /* 0x0005e2000c101110 */
[----:B0-----:R-:W-:Y:S02]  /*4940*/  PRMT R77, R4, 0x7770, RZ ;  /* 0x00007770044d7816 */ /* 0x001fe400000000ff */
[----:B------:R-:W-:Y:S01]  /*4950*/  IADD3 R48, P4, R49, R70, RZ ;  /* 0x0000004631307210 */ /* 0x000fe20007f9e0ff */
[----:B------:R-:W-:Y:S01]  /*4960*/  STG.E.U8 desc[UR16][R30.64], R75 ;  /* 0x0000004b1e007986 */ /* 0x000fe2000c101110 */
[----:B------:R-:W-:-:S02]  /*4970*/  LEA.HI.X.SX32 R41, R41, R71, 0x1, P3 ;  /* 0x0000004729297211 */ /* 0x000fc400018f0eff */
[C---:B------:R-:W-:Y:S01]  /*4980*/  PRMT R11, R5.reuse, 0x7773, RZ ;  /* 0x00007773050b7816 */ /* 0x040fe200000000ff */
[----:B------:R-:W-:Y:S01]  /*4990*/  STG.E.U8 desc[UR16][R32.64], R81 ;  /* 0x0000005120007986 */ /* 0x000fe2000c101110 */
[C---:B------:R-:W-:Y:S02]  /*49a0*/  PRMT R19, R5.reuse, 0x7772, RZ ;  /* 0x0000777205137816 */ /* 0x040fe400000000ff */
[C---:B------:R-:W-:Y:S01]  /*49b0*/  PRMT R23, R5.reuse, 0x7771, RZ ;  /* 0x0000777105177816 */ /* 0x040fe200000000ff */
[----:B------:R-:W-:Y:S01]  /*49c0*/  STG.E.U8 desc[UR16][R34.64], R89 ;  /* 0x0000005922007986 */ /* 0x000fe2000c101110 */
[----:B-1----:R-:W-:Y:S01]  /*49d0*/  PRMT R27, R5, 0x7770, RZ ;  /* 0x00007770051b7816 */ /* 0x002fe200000000ff */
[----:B--2---:R-:W0:Y:S01]  /*49e0*/  LDC.64 R28, c[0x0][0x230] ;  /* 0x00008c00ff1c7b82 */ /* 0x004e220000000a00 */
[----:B------:R-:W-:Y:S01]  /*49f0*/  IADD3 R50, P3, R51, R70, RZ ;  /* 0x0000004633327210 */ /* 0x000fe20007f7e0ff */
[----:B------:R-:W-:Y:S01]  /*4a00*/  STG.E.U8 desc[UR16][R36.64], R97 ;  /* 0x0000006124007986 */ /* 0x000fe2000c101110 */
[----:B------:R-:W-:-:S02]  /*4a10*/  LEA.HI.X.SX32 R43, R43, R71, 0x1, P6 ;  /* 0x000000472b2b7211 */ /* 0x000fc400030f0eff */
[----:B------:R-:W-:Y:S01]  /*4a20*/  PRMT R25, R6, 0x7770, RZ ;  /* 0x0000777006197816 */ /* 0x000fe200000000ff */
[----:B------:R-:W-:Y:S01]  /*4a30*/  STG.E.U8 desc[UR16][R38.64], R77 ;  /* 0x0000004d26007986 */ /* 0x000fe2000c101110 */
[C---:B------:R-:W-:Y:S02]  /*4a40*/  PRMT R5, R7.reuse, 0x7773, RZ ;  /* 0x0000777307057816 */ /* 0x040fe400000000ff */
[C---:B------:R-:W-:Y:S01]  /*4a50*/  PRMT R15, R7.reuse, 0x7772, RZ ;  /* 0x00007772070f7816 */ /* 0x040fe200000000ff */
[----:B------:R-:W-:Y:S01]  /*4a60*/  STG.E.U8 desc[UR16][R40.64], R27 ;  /* 0x0000001b28007986 */ /* 0x000fe2000c101110 */
[----:B------:R-:W-:Y:S02]  /*4a70*/  PRMT R21, R7, 0x7771, RZ ;  /* 0x0000777107157816 */ /* 0x000fe400000000ff */
[----:B------:R-:W-:Y:S01]  /*4a80*/  IADD3 R52, P6, R53, R70, RZ ;  /* 0x0000004635347210 */ /* 0x000fe20007fde0ff */
[----:B------:R-:W-:Y:S01]  /*4a90*/  STG.E.U8 desc[UR16][R42.64], R25 ;  /* 0x000000192a007986 */ /* 0x000fe2000c101110 */
[----:B------:R-:W-:-:S02]  /*4aa0*/  PRMT R7, R7, 0x7770, RZ ;  /* 0x0000777007077816 */ /* 0x000fc400000000ff */
[-C--:B------:R-:W-:Y:S02]  /*4ab0*/  LEA.HI.X.SX32 R47, R47, R71.reuse, 0x1, P2 ;  /* 0x000000472f2f7211 */ /* 0x080fe400010f0eff */
[----:B------:R-:W-:Y:S01]  /*4ac0*/  PRMT R79, R4, 0x7771, RZ ;  /* 0x00007771044f7816 */ /* 0x000fe200000000ff */
[----:B------:R-:W-:Y:S01]  /*4ad0*/  STG.E.U8 desc[UR16][R44.64], R7 ;  /* 0x000000072c007986 */ /* 0x000fe2000c101110 */
[-C--:B------:R-:W-:Y:S02]  /*4ae0*/  IADD3 R58, P2, R59, R70.reuse, RZ ;  /* 0x000000463b3a7210 */ /* 0x080fe40007f5e0ff */
[-C--:B------:R-:W-:Y:S01]  /*4af0*/  LEA.HI.X.SX32 R49, R49, R71.reuse, 0x1, P4 ;  /* 0x0000004731317211 */ /* 0x080fe200020f0eff */
[----:B------:R-:W-:Y:S01]  /*4b00*/  STG.E.U8 desc[UR16][R46.64], R79 ;  /* 0x0000004f2e007986 */ /* 0x000fe2000c101110 */
[----:B------:R-:W-:Y:S02]  /*4b10*/  IADD3 R60, P4, R61, R70, RZ ;  /* 0x000000463d3c7210 */ /* 0x000fe40007f9e0ff */
[----:B------:R-:W-:Y:S01]  /*4b20*/  LEA.HI.X.SX32 R51, R51, R71, 0x1, P3 ;  /* 0x0000004733337211 */ /* 0x000fe200018f0eff */
[----:B------:R-:W-:Y:S01]  /*4b30*/  STG.E.U8 desc[UR16][R48.64], R23 ;  /* 0x0000001730007986 */ /* 0x000fe2000c101110 */
[----:B------:R-:W-:-:S02]  /*4b40*/  PRMT R3, R6, 0x7771, RZ ;  /* 0x0000777106037816 */ /* 0x000fc400000000ff */
[-C--:B------:R-:W-:Y:S02]  /*4b50*/  IADD3 R62, P3, R63, R70.reuse, RZ ;  /* 0x000000463f3e7210 */ /* 0x080fe40007f7e0ff */
[-C--:B------:R-:W-:Y:S01]  /*4b60*/  LEA.HI.X.SX32 R53, R53, R71.reuse, 0x1, P6 ;  /* 0x0000004735357211 */ /* 0x080fe200030f0eff */
[----:B------:R1:W-:Y:S01]  /*4b70*/  STG.E.U8 desc[UR16][R50.64], R3 ;  /* 0x0000000332007986 */ /* 0x0003e2000c101110 */
[-C--:B------:R-:W-:Y:S02]  /*4b80*/  IADD3 R64, P6, R65, R70.reuse, RZ ;  /* 0x0000004641407210 */ /* 0x080fe40007fde0ff */
[----:B------:R-:W-:Y:S01]  /*4b90*/  PRMT R55, R4, 0x7772, RZ ;  /* 0x0000777204377816 */ /* 0x000fe200000000ff */
[----:B------:R-:W-:Y:S01]  /*4ba0*/  STG.E.U8 desc[UR16][R52.64], R21 ;  /* 0x0000001534007986 */ /* 0x000fe2000c101110 */
[-C--:B------:R-:W-:Y:S02]  /*4bb0*/  IADD3 R66, P5, R67, R70.reuse, RZ ;  /* 0x0000004643427210 */ /* 0x080fe40007fbe0ff */
[----:B------:R-:W-:Y:S01]  /*4bc0*/  LEA.HI.X.SX32 R59, R59, R71, 0x1, P2 ;  /* 0x000000473b3b7211 */ /* 0x000fe200010f0eff */
[----:B------:R2:W-:Y:S01]  /*4bd0*/  STG.E.U8 desc[UR16][R56.64], R55 ;  /* 0x0000003738007986 */ /* 0x0005e2000c101110 */
[----:B------:R-:W-:-:S02]  /*4be0*/  IADD3 R68, P2, R69, R70, RZ ;  /* 0x0000004645447210 */ /* 0x000fc40007f5e0ff */
[-C--:B------:R-:W-:Y:S01]  /*4bf0*/  LEA.HI.X.SX32 R61, R61, R71.reuse, 0x1, P4 ;  /* 0x000000473d3d7211 */ /* 0x080fe200020f0eff */
[----:B------:R3:W-:Y:S01]  /*4c00*/  STG.E.U8 desc[UR16][R58.64], R19 ;  /* 0x000000133a007986 */ /* 0x0007e2000c101110 */
[----:B------:R-:W-:Y:S02]  /*4c10*/  PRMT R17, R6, 0x7772, RZ ;  /* 0x0000777206117816 */ /* 0x000fe400000000ff */
[----:B------:R-:W-:Y:S02]  /*4c20*/  IADD3 R70, P4, R74, R70, RZ ;  /* 0x000000464a467210 */ /* 0x000fe40007f9e0ff */
[-C--:B------:R-:W-:Y:S01]  /*4c30*/  LEA.HI.X.SX32 R63, R63, R71.reuse, 0x1, P3 ;  /* 0x000000473f3f7211 */ /* 0x080fe200018f0eff */
[----:B------:R3:W-:Y:S01]  /*4c40*/  STG.E.U8 desc[UR16][R60.64], R17 ;  /* 0x000000113c007986 */ /* 0x0007e2000c101110 */
[-C--:B------:R-:W-:Y:S02]  /*4c50*/  LEA.HI.X.SX32 R65, R65, R71.reuse, 0x1, P6 ;  /* 0x0000004741417211 */ /* 0x080fe400030f0eff */
[----:B------:R-:W-:Y:S01]  /*4c60*/  PRMT R13, R4, 0x7773, RZ ;  /* 0x00007773040d7816 */ /* 0x000fe200000000ff */
[----:B------:R3:W-:Y:S01]  /*4c70*/  STG.E.U8 desc[UR16][R62.64], R15 ;  /* 0x0000000f3e007986 */ /* 0x0007e2000c101110 */
[-C--:B------:R-:W-:Y:S01]  /*4c80*/  LEA.HI.X.SX32 R67, R67, R71.reuse, 0x1, P5 ;  /* 0x0000004743437211 */ /* 0x080fe200028f0eff */
[----:B------:R-:W-:Y:S01]  /*4c90*/  IMAD.HI R4, R113, 0x4, RZ ;  /* 0x0000000471047827 */ /* 0x000fe200078e02ff */
[----:B------:R-:W-:Y:S01]  /*4ca0*/  LEA.HI.X.SX32 R69, R69, R71, 0x1, P2 ;  /* 0x0000004745457211 */ /* 0x000fe200010f0eff */
[----:B------:R3:W-:Y:S01]  /*4cb0*/  STG.E.U8 desc[UR16][R64.64], R13 ;  /* 0x0000000d40007986 */ /* 0x0007e2000c101110 */
[----:B------:R-:W-:-:S02]  /*4cc0*/  PRMT R9, R6, 0x7773, RZ ;  /* 0x0000777306097816 */ /* 0x000fc400000000ff */
[----:B------:R-:W-:Y:S01]  /*4cd0*/  LEA.HI.X.SX32 R71, R74, R71, 0x1, P4 ;  /* 0x000000474a477211 */ /* 0x000fe200020f0eff */
[----:B------:R3:W-:Y:S01]  /*4ce0*/  STG.E.U8 desc[UR16][R66.64], R11 ;  /* 0x0000000b42007986 */ /* 0x0007e2000c101110 */
[C---:B------:R-:W-:Y:S01]  /*4cf0*/  LOP3.LUT P2, RZ, R114.reuse, 0x100, RZ, 0xc0, !PT ;  /* 0x0000010072ff7812 */ /* 0x040fe2000784c0ff */
[----:B------:R-:W-:Y:S01]  /*4d00*/  IMAD.SHL.U32 R114, R114, 0x2, RZ ;  /* 0x0000000272727824 */ /* 0x000fe200078e00ff */
[----:B-1----:R-:W-:Y:S01]  /*4d10*/  FSEL R3, R72, -INF , P0 ;  /* 0xff80000048037808 */ /* 0x002fe20000000000 */
[----:B------:R3:W-:Y:S01]  /*4d20*/  STG.E.U8 desc[UR16][R68.64], R9 ;  /* 0x0000000944007986 */ /* 0x0007e2000c101110 */
[----:B------:R-:W-:Y:S02]  /*4d30*/  FSEL R73, R73, -INF , P1 ;  /* 0xff80000049497808 */ /* 0x000fe40000800000 */
[----:B------:R-:W-:Y:S01]  /*4d40*/  LOP3.LUT R114, R114, 0x3f8, RZ, 0xc0, !PT ;  /* 0x000003f872727812 */ /* 0x000fe200078ec0ff */
[----:B------:R3:W-:Y:S01]  /*4d50*/  STG.E.U8 desc[UR16][R70.64], R5 ;  /* 0x0000000546007986 */ /* 0x0007e2000c101110 */
[----:B------:R-:W-:Y:S01]  /*4d60*/  FFMA R54, R3, 0.69314718246459960938, R54 ;  /* 0x3f31721803367823 */ /* 0x000fe20000000036 */
[----:B--2---:R-:W-:Y:S01]  /*4d70*/  FFMA R55, R73, 0.69314718246459960938, R92 ;  /* 0x3f31721849377823 */ /* 0x004fe2000000005c */
[----:B------:R-:W-:Y:S01]  /*4d80*/  IMAD.SHL.U32 R3, R113, 0x4, RZ ;  /* 0x0000000471037824 */ /* 0x000fe200078e00ff */
[----:B------:R-:W-:Y:S04]  /*4d90*/  BAR.SYNC.DEFER_BLOCKING 0x0 ;  /* 0x0000000000007b1d */ /* 0x000fe80000010000 */
[----:B0-----:R-:W-:-:S04]  /*4da0*/  IADD3 R2, P0, P1, R3, UR6, R28 ;  /* 0x0000000603027c10 */ /* 0x001fc8000f91e01c */
[----:B------:R-:W-:Y:S01]  /*4db0*/  IADD3.X R3, R4, UR5, R29, P0, P1 ;  /* 0x0000000504037c10 */ /* 0x000fe200087e241d */
[----:B------:R3:W-:Y:S01]  /*4dc0*/  STS.64 [R114+UR12], R54 ;  /* 0x0000003672007988 */ /* 0x0007e20008000a0c */
[----:B------:R-:W-:Y:S06]  /*4dd0*/  BAR.SYNC.DEFER_BLOCKING 0x0 ;  /* 0x0000000000007b1d */ /* 0x000fec0000010000 */
[----:B------:R-:W-:Y:S05]  /*4de0*/  @P2 EXIT ;  /* 0x000000000000294d */ /* 0x000fea0003800000 */
[----:B---3--:R-:W0:Y:S04]  /*4df0*/  LDS R5, [R0] ;  /* 0x0000000000057984 */ /* 0x008e280000000800 */
[----:B0-----:R-:W-:Y:S01]  /*4e00*/  STG.E desc[UR16][R2.64], R5 ;  /* 0x0000000502007986 */ /* 0x001fe2000c101910 */
[----:B------:R-:W-:Y:S05]  /*4e10*/  EXIT ;  /* 0x000000000000794d */ /* 0x000fea0003800000 */
.L_x_2:
[----:B------:R-:W-:-:S00]  /*4e20*/  BRA `(.L_x_2) ;  /* 0xfffffffc00fc7947 */ /* 0x000fc0000383ffff */
[----:B------:R-:W-:-:S00]  /*4e30*/  NOP ;  /* 0x0000000000007918 */ /* 0x000fc00000000000 */
        /* <DEDUP_REMOVED lines=12> */
.L_x_3:


//--------------------- .nv.global.init           --------------------------
	.section	.nv.global.init,"aw",@progbits
.nv.global.init:
	.type		_$_str,@object
	.size		_$_str,(.L_0 - _$_str)
_$_str:
        /*0000*/ 	.byte	0x5f, 0x5f, 0x43, 0x55, 0x44, 0x41, 0x5f, 0x46, 0x54, 0x5a, 0x00
.L_0:


//--------------------- .nv.shared.attn_fwd       --------------------------
	.section	.nv.shared.attn_fwd,"aw",@nobits
	.sectionflags	@""
	.align	16
	.zero		1024


//--------------------- .nv.shared.reserved.0     --------------------------
	.section	.nv.shared.reserved.0,"aw",@nobits
	.weak		__nv_reservedSMEM_offset_0_alias
	.size		__nv_reservedSMEM_offset_0_alias, 0, 0
	.other		__nv_reservedSMEM_offset_0_alias,@"STO_CUDA_RESERVED_SHARED STV_DEFAULT"
__nv_reservedSMEM_offset_0_alias:
	.zero		0


//--------------------- .nv.constant0.attn_fwd    --------------------------
	.section	.nv.constant0.attn_fwd,"a",@progbits
	.sectionflags	@""
	.align	4
.nv.constant0.attn_fwd:
	.zero		664


//--------------------- SYMBOLS --------------------------

	.type		.nv.reservedSmem.offset0,@object
	.size		.nv.reservedSmem.offset0,0x4
